//
// Generated by NVIDIA NVVM Compiler
//
// Compiler Build ID: CL-36424714
// Cuda compilation tools, release 13.0, V13.0.88
// Based on NVVM 20.0.0
//

.version 9.0
.target sm_100
.address_size 64

	// .globl	_Z3GPUPViPiS1_S0_iiiiiiiiiiiiiiii
.global .align 4 .u32 row;
// _ZZ3GPUPViPiS1_S0_iiiiiiiiiiiiiiiiE5table has been demoted

.visible .entry _Z3GPUPViPiS1_S0_iiiiiiiiiiiiiiii(
	.param .u64 .ptr .align 1 _Z3GPUPViPiS1_S0_iiiiiiiiiiiiiiii_param_0,
	.param .u64 .ptr .align 1 _Z3GPUPViPiS1_S0_iiiiiiiiiiiiiiii_param_1,
	.param .u64 .ptr .align 1 _Z3GPUPViPiS1_S0_iiiiiiiiiiiiiiii_param_2,
	.param .u64 .ptr .align 1 _Z3GPUPViPiS1_S0_iiiiiiiiiiiiiiii_param_3,
	.param .u32 _Z3GPUPViPiS1_S0_iiiiiiiiiiiiiiii_param_4,
	.param .u32 _Z3GPUPViPiS1_S0_iiiiiiiiiiiiiiii_param_5,
	.param .u32 _Z3GPUPViPiS1_S0_iiiiiiiiiiiiiiii_param_6,
	.param .u32 _Z3GPUPViPiS1_S0_iiiiiiiiiiiiiiii_param_7,
	.param .u32 _Z3GPUPViPiS1_S0_iiiiiiiiiiiiiiii_param_8,
	.param .u32 _Z3GPUPViPiS1_S0_iiiiiiiiiiiiiiii_param_9,
	.param .u32 _Z3GPUPViPiS1_S0_iiiiiiiiiiiiiiii_param_10,
	.param .u32 _Z3GPUPViPiS1_S0_iiiiiiiiiiiiiiii_param_11,
	.param .u32 _Z3GPUPViPiS1_S0_iiiiiiiiiiiiiiii_param_12,
	.param .u32 _Z3GPUPViPiS1_S0_iiiiiiiiiiiiiiii_param_13,
	.param .u32 _Z3GPUPViPiS1_S0_iiiiiiiiiiiiiiii_param_14,
	.param .u32 _Z3GPUPViPiS1_S0_iiiiiiiiiiiiiiii_param_15,
	.param .u32 _Z3GPUPViPiS1_S0_iiiiiiiiiiiiiiii_param_16,
	.param .u32 _Z3GPUPViPiS1_S0_iiiiiiiiiiiiiiii_param_17,
	.param .u32 _Z3GPUPViPiS1_S0_iiiiiiiiiiiiiiii_param_18,
	.param .u32 _Z3GPUPViPiS1_S0_iiiiiiiiiiiiiiii_param_19
)
{
	.reg .pred 	%p<142>;
	.reg .b32 	%r<1069>;
	.reg .b64 	%rd<311>;
	// demoted variable
	.shared .align 4 .b8 _ZZ3GPUPViPiS1_S0_iiiiiiiiiiiiiiiiE5table[49152];
	ld.param.u64 	%rd22, [_Z3GPUPViPiS1_S0_iiiiiiiiiiiiiiii_param_0];
	ld.param.u64 	%rd23, [_Z3GPUPViPiS1_S0_iiiiiiiiiiiiiiii_param_1];
	ld.param.u64 	%rd24, [_Z3GPUPViPiS1_S0_iiiiiiiiiiiiiiii_param_2];
	ld.param.u64 	%rd25, [_Z3GPUPViPiS1_S0_iiiiiiiiiiiiiiii_param_3];
	ld.param.u32 	%r267, [_Z3GPUPViPiS1_S0_iiiiiiiiiiiiiiii_param_4];
	ld.param.u32 	%r258, [_Z3GPUPViPiS1_S0_iiiiiiiiiiiiiiii_param_5];
	ld.param.u32 	%r259, [_Z3GPUPViPiS1_S0_iiiiiiiiiiiiiiii_param_8];
	ld.param.u32 	%r260, [_Z3GPUPViPiS1_S0_iiiiiiiiiiiiiiii_param_9];
	ld.param.u32 	%r261, [_Z3GPUPViPiS1_S0_iiiiiiiiiiiiiiii_param_10];
	ld.param.u32 	%r262, [_Z3GPUPViPiS1_S0_iiiiiiiiiiiiiiii_param_11];
	ld.param.u32 	%r263, [_Z3GPUPViPiS1_S0_iiiiiiiiiiiiiiii_param_13];
	ld.param.u32 	%r264, [_Z3GPUPViPiS1_S0_iiiiiiiiiiiiiiii_param_15];
	ld.param.u32 	%r265, [_Z3GPUPViPiS1_S0_iiiiiiiiiiiiiiii_param_17];
	cvta.to.global.u64 	%rd1, %rd24;
	cvta.to.global.u64 	%rd2, %rd23;
	cvta.to.global.u64 	%rd3, %rd22;
	cvta.to.global.u64 	%rd26, %rd25;
	mov.u32 	%r268, %ntid.x;
	mov.u32 	%r269, %ctaid.x;
	mov.u32 	%r270, %tid.x;
	mad.lo.s32 	%r1, %r268, %r269, %r270;
	add.s32 	%r2, %r261, %r259;
	add.s32 	%r3, %r262, %r260;
	mul.lo.s32 	%r4, %r260, %r267;
	setp.ne.s32 	%p4, %r1, 0;
	mul.wide.s32 	%rd27, %r267, 4;
	add.s64 	%rd4, %rd26, %rd27;
	@%p4 bra 	$L__BB0_3;
	add.s32 	%r271, %r265, 1;
	min.s32 	%r5, %r271, %r264;
$L__BB0_2:
	ld.volatile.global.u32 	%r272, [%rd4];
	setp.lt.s32 	%p5, %r272, %r5;
	@%p5 bra 	$L__BB0_2;
$L__BB0_3:
	bar.sync 	0;
	div.s32 	%r6, %r260, %r259;
	setp.lt.s32 	%p6, %r6, 1;
	mov.u32 	%r1011, %r258;
	@%p6 bra 	$L__BB0_61;
	setp.lt.s32 	%p7, %r1, %r2;
	setp.gt.s32 	%p8, %r3, 0;
	and.pred  	%p1, %p7, %p8;
	sub.s32 	%r7, %r262, %r1;
	add.s32 	%r8, %r261, %r1;
	sub.s32 	%r9, %r4, %r1;
	add.s32 	%r10, %r3, -1;
	and.b32  	%r11, %r3, 15;
	and.b32  	%r12, %r3, 7;
	add.s32 	%r13, %r12, -1;
	and.b32  	%r14, %r3, 3;
	mov.b32 	%r988, 0;
	not.pred 	%p9, %p1;
	mul.wide.s32 	%rd6, %r263, 4;
	mov.u32 	%r989, %r260;
	mov.u32 	%r990, %r988;
$L__BB0_5:
	add.s32 	%r274, %r990, %r258;
	add.s32 	%r1006, %r274, %r1;
	@%p9 bra 	$L__BB0_19;
	setp.lt.u32 	%p10, %r10, 15;
	mov.u32 	%r994, %r1;
	mov.u32 	%r995, %r1006;
	@%p10 bra 	$L__BB0_9;
	mov.b32 	%r993, 0;
	mov.u32 	%r994, %r1;
	mov.u32 	%r995, %r1006;
$L__BB0_8:
	.pragma "nounroll";
	mul.wide.s32 	%rd28, %r995, 4;
	add.s64 	%rd29, %rd3, %rd28;
	ld.volatile.global.u32 	%r276, [%rd29];
	shl.b32 	%r277, %r994, 2;
	mov.u32 	%r278, _ZZ3GPUPViPiS1_S0_iiiiiiiiiiiiiiiiE5table;
	add.s32 	%r279, %r278, %r277;
	st.volatile.shared.u32 	[%r279], %r276;
	add.s64 	%rd31, %rd29, %rd6;
	ld.volatile.global.u32 	%r280, [%rd31];
	shl.b32 	%r281, %r2, 2;
	add.s32 	%r282, %r279, %r281;
	st.volatile.shared.u32 	[%r282], %r280;
	add.s64 	%rd32, %rd31, %rd6;
	ld.volatile.global.u32 	%r283, [%rd32];
	add.s32 	%r284, %r282, %r281;
	st.volatile.shared.u32 	[%r284], %r283;
	add.s64 	%rd33, %rd32, %rd6;
	ld.volatile.global.u32 	%r285, [%rd33];
	add.s32 	%r286, %r284, %r281;
	st.volatile.shared.u32 	[%r286], %r285;
	add.s64 	%rd34, %rd33, %rd6;
	ld.volatile.global.u32 	%r287, [%rd34];
	add.s32 	%r288, %r286, %r281;
	st.volatile.shared.u32 	[%r288], %r287;
	add.s64 	%rd35, %rd34, %rd6;
	ld.volatile.global.u32 	%r289, [%rd35];
	add.s32 	%r290, %r288, %r281;
	st.volatile.shared.u32 	[%r290], %r289;
	add.s64 	%rd36, %rd35, %rd6;
	ld.volatile.global.u32 	%r291, [%rd36];
	add.s32 	%r292, %r290, %r281;
	st.volatile.shared.u32 	[%r292], %r291;
	add.s64 	%rd37, %rd36, %rd6;
	ld.volatile.global.u32 	%r293, [%rd37];
	add.s32 	%r294, %r292, %r281;
	st.volatile.shared.u32 	[%r294], %r293;
	add.s64 	%rd38, %rd37, %rd6;
	ld.volatile.global.u32 	%r295, [%rd38];
	add.s32 	%r296, %r294, %r281;
	st.volatile.shared.u32 	[%r296], %r295;
	add.s64 	%rd39, %rd38, %rd6;
	ld.volatile.global.u32 	%r297, [%rd39];
	add.s32 	%r298, %r296, %r281;
	st.volatile.shared.u32 	[%r298], %r297;
	add.s64 	%rd40, %rd39, %rd6;
	ld.volatile.global.u32 	%r299, [%rd40];
	add.s32 	%r300, %r298, %r281;
	st.volatile.shared.u32 	[%r300], %r299;
	add.s64 	%rd41, %rd40, %rd6;
	ld.volatile.global.u32 	%r301, [%rd41];
	add.s32 	%r302, %r300, %r281;
	st.volatile.shared.u32 	[%r302], %r301;
	add.s64 	%rd42, %rd41, %rd6;
	ld.volatile.global.u32 	%r303, [%rd42];
	add.s32 	%r304, %r302, %r281;
	st.volatile.shared.u32 	[%r304], %r303;
	add.s64 	%rd43, %rd42, %rd6;
	ld.volatile.global.u32 	%r305, [%rd43];
	add.s32 	%r306, %r304, %r281;
	st.volatile.shared.u32 	[%r306], %r305;
	add.s64 	%rd44, %rd43, %rd6;
	ld.volatile.global.u32 	%r307, [%rd44];
	add.s32 	%r308, %r306, %r281;
	st.volatile.shared.u32 	[%r308], %r307;
	add.s64 	%rd45, %rd44, %rd6;
	ld.volatile.global.u32 	%r309, [%rd45];
	add.s32 	%r310, %r308, %r281;
	st.volatile.shared.u32 	[%r310], %r309;
	shl.b32 	%r311, %r263, 4;
	add.s32 	%r995, %r311, %r995;
	shl.b32 	%r312, %r2, 4;
	add.s32 	%r994, %r312, %r994;
	add.s32 	%r993, %r993, 16;
	and.b32  	%r313, %r3, 2147483632;
	setp.ne.s32 	%p11, %r993, %r313;
	@%p11 bra 	$L__BB0_8;
$L__BB0_9:
	setp.eq.s32 	%p12, %r11, 0;
	@%p12 bra 	$L__BB0_19;
	add.s32 	%r314, %r11, -1;
	setp.lt.u32 	%p13, %r314, 7;
	@%p13 bra 	$L__BB0_12;
	mul.wide.s32 	%rd46, %r995, 4;
	add.s64 	%rd47, %rd3, %rd46;
	ld.volatile.global.u32 	%r315, [%rd47];
	shl.b32 	%r316, %r994, 2;
	mov.u32 	%r317, _ZZ3GPUPViPiS1_S0_iiiiiiiiiiiiiiiiE5table;
	add.s32 	%r318, %r317, %r316;
	st.volatile.shared.u32 	[%r318], %r315;
	add.s64 	%rd49, %rd47, %rd6;
	ld.volatile.global.u32 	%r319, [%rd49];
	shl.b32 	%r320, %r2, 2;
	add.s32 	%r321, %r318, %r320;
	st.volatile.shared.u32 	[%r321], %r319;
	add.s64 	%rd50, %rd49, %rd6;
	ld.volatile.global.u32 	%r322, [%rd50];
	add.s32 	%r323, %r321, %r320;
	st.volatile.shared.u32 	[%r323], %r322;
	add.s64 	%rd51, %rd50, %rd6;
	ld.volatile.global.u32 	%r324, [%rd51];
	add.s32 	%r325, %r323, %r320;
	st.volatile.shared.u32 	[%r325], %r324;
	add.s64 	%rd52, %rd51, %rd6;
	ld.volatile.global.u32 	%r326, [%rd52];
	add.s32 	%r327, %r325, %r320;
	st.volatile.shared.u32 	[%r327], %r326;
	add.s64 	%rd53, %rd52, %rd6;
	ld.volatile.global.u32 	%r328, [%rd53];
	add.s32 	%r329, %r327, %r320;
	st.volatile.shared.u32 	[%r329], %r328;
	add.s64 	%rd54, %rd53, %rd6;
	ld.volatile.global.u32 	%r330, [%rd54];
	add.s32 	%r331, %r329, %r320;
	st.volatile.shared.u32 	[%r331], %r330;
	add.s64 	%rd55, %rd54, %rd6;
	ld.volatile.global.u32 	%r332, [%rd55];
	add.s32 	%r333, %r331, %r320;
	st.volatile.shared.u32 	[%r333], %r332;
	shl.b32 	%r334, %r263, 3;
	add.s32 	%r995, %r334, %r995;
	shl.b32 	%r335, %r2, 3;
	add.s32 	%r994, %r335, %r994;
$L__BB0_12:
	setp.eq.s32 	%p14, %r12, 0;
	@%p14 bra 	$L__BB0_19;
	setp.lt.u32 	%p15, %r13, 3;
	@%p15 bra 	$L__BB0_15;
	mul.wide.s32 	%rd56, %r995, 4;
	add.s64 	%rd57, %rd3, %rd56;
	ld.volatile.global.u32 	%r336, [%rd57];
	shl.b32 	%r337, %r994, 2;
	mov.u32 	%r338, _ZZ3GPUPViPiS1_S0_iiiiiiiiiiiiiiiiE5table;
	add.s32 	%r339, %r338, %r337;
	st.volatile.shared.u32 	[%r339], %r336;
	add.s64 	%rd59, %rd57, %rd6;
	ld.volatile.global.u32 	%r340, [%rd59];
	shl.b32 	%r341, %r2, 2;
	add.s32 	%r342, %r339, %r341;
	st.volatile.shared.u32 	[%r342], %r340;
	add.s64 	%rd60, %rd59, %rd6;
	ld.volatile.global.u32 	%r343, [%rd60];
	add.s32 	%r344, %r342, %r341;
	st.volatile.shared.u32 	[%r344], %r343;
	add.s64 	%rd61, %rd60, %rd6;
	ld.volatile.global.u32 	%r345, [%rd61];
	add.s32 	%r346, %r344, %r341;
	st.volatile.shared.u32 	[%r346], %r345;
	shl.b32 	%r347, %r263, 2;
	add.s32 	%r995, %r347, %r995;
	add.s32 	%r994, %r341, %r994;
$L__BB0_15:
	setp.eq.s32 	%p16, %r14, 0;
	@%p16 bra 	$L__BB0_19;
	setp.eq.s32 	%p17, %r14, 1;
	mul.wide.s32 	%rd62, %r995, 4;
	add.s64 	%rd5, %rd3, %rd62;
	ld.volatile.global.u32 	%r348, [%rd5];
	shl.b32 	%r349, %r994, 2;
	mov.u32 	%r350, _ZZ3GPUPViPiS1_S0_iiiiiiiiiiiiiiiiE5table;
	add.s32 	%r35, %r350, %r349;
	st.volatile.shared.u32 	[%r35], %r348;
	@%p17 bra 	$L__BB0_19;
	setp.eq.s32 	%p18, %r14, 2;
	add.s64 	%rd7, %rd5, %rd6;
	ld.volatile.global.u32 	%r351, [%rd7];
	shl.b32 	%r36, %r2, 2;
	add.s32 	%r37, %r35, %r36;
	st.volatile.shared.u32 	[%r37], %r351;
	@%p18 bra 	$L__BB0_19;
	add.s64 	%rd63, %rd7, %rd6;
	ld.volatile.global.u32 	%r352, [%rd63];
	add.s32 	%r353, %r37, %r36;
	st.volatile.shared.u32 	[%r353], %r352;
$L__BB0_19:
	bar.sync 	0;
	membar.sys;
	setp.lt.s32 	%p19, %r989, 1;
	@%p19 bra 	$L__BB0_48;
	add.s32 	%r355, %r990, %r1;
	mul.wide.s32 	%rd64, %r355, 4;
	add.s64 	%rd8, %rd2, %rd64;
	and.b32  	%r38, %r989, 3;
	mul.lo.s32 	%r356, %r259, %r988;
	sub.s32 	%r357, %r356, %r260;
	setp.gt.u32 	%p20, %r357, -4;
	mov.b32 	%r1001, 0;
	@%p20 bra 	$L__BB0_35;
	mov.b32 	%r1000, 0;
$L__BB0_22:
	min.s32 	%r359, %r259, %r1000;
	setp.gt.s32 	%p21, %r1, %r359;
	add.s32 	%r360, %r9, %r1000;
	mul.wide.s32 	%rd65, %r360, 4;
	add.s64 	%rd9, %rd1, %rd65;
	@%p21 bra 	$L__BB0_25;
	add.s32 	%r361, %r7, %r1000;
	mad.lo.s32 	%r362, %r361, %r2, %r8;
	shl.b32 	%r363, %r362, 2;
	mov.u32 	%r364, _ZZ3GPUPViPiS1_S0_iiiiiiiiiiiiiiiiE5table;
	add.s32 	%r40, %r364, %r363;
	ld.volatile.shared.u32 	%r365, [%r40+-4];
	sub.s32 	%r366, %r362, %r2;
	shl.b32 	%r367, %r366, 2;
	add.s32 	%r41, %r364, %r367;
	ld.volatile.shared.u32 	%r368, [%r41];
	max.s32 	%r369, %r365, %r368;
	st.volatile.shared.u32 	[%r40], %r369;
	ld.global.u32 	%r370, [%rd8];
	ld.global.u32 	%r371, [%rd9];
	setp.ne.s32 	%p22, %r370, %r371;
	@%p22 bra 	$L__BB0_25;
	ld.volatile.shared.u32 	%r372, [%r41+-4];
	add.s32 	%r373, %r372, 1;
	st.volatile.shared.u32 	[%r40], %r373;
$L__BB0_25:
	bar.sync 	0;
	add.s32 	%r42, %r1000, 1;
	min.s32 	%r374, %r259, %r42;
	setp.gt.s32 	%p23, %r1, %r374;
	@%p23 bra 	$L__BB0_28;
	add.s32 	%r375, %r7, %r42;
	mad.lo.s32 	%r376, %r375, %r2, %r8;
	shl.b32 	%r377, %r376, 2;
	mov.u32 	%r378, _ZZ3GPUPViPiS1_S0_iiiiiiiiiiiiiiiiE5table;
	add.s32 	%r43, %r378, %r377;
	ld.volatile.shared.u32 	%r379, [%r43+-4];
	sub.s32 	%r380, %r376, %r2;
	shl.b32 	%r381, %r380, 2;
	add.s32 	%r44, %r378, %r381;
	ld.volatile.shared.u32 	%r382, [%r44];
	max.s32 	%r383, %r379, %r382;
	st.volatile.shared.u32 	[%r43], %r383;
	ld.global.u32 	%r384, [%rd8];
	ld.global.u32 	%r385, [%rd9+4];
	setp.ne.s32 	%p24, %r384, %r385;
	@%p24 bra 	$L__BB0_28;
	ld.volatile.shared.u32 	%r386, [%r44+-4];
	add.s32 	%r387, %r386, 1;
	st.volatile.shared.u32 	[%r43], %r387;
$L__BB0_28:
	bar.sync 	0;
	add.s32 	%r45, %r1000, 2;
	min.s32 	%r388, %r259, %r45;
	setp.gt.s32 	%p25, %r1, %r388;
	@%p25 bra 	$L__BB0_31;
	add.s32 	%r389, %r7, %r45;
	mad.lo.s32 	%r390, %r389, %r2, %r8;
	shl.b32 	%r391, %r390, 2;
	mov.u32 	%r392, _ZZ3GPUPViPiS1_S0_iiiiiiiiiiiiiiiiE5table;
	add.s32 	%r46, %r392, %r391;
	ld.volatile.shared.u32 	%r393, [%r46+-4];
	sub.s32 	%r394, %r390, %r2;
	shl.b32 	%r395, %r394, 2;
	add.s32 	%r47, %r392, %r395;
	ld.volatile.shared.u32 	%r396, [%r47];
	max.s32 	%r397, %r393, %r396;
	st.volatile.shared.u32 	[%r46], %r397;
	ld.global.u32 	%r398, [%rd8];
	ld.global.u32 	%r399, [%rd9+8];
	setp.ne.s32 	%p26, %r398, %r399;
	@%p26 bra 	$L__BB0_31;
	ld.volatile.shared.u32 	%r400, [%r47+-4];
	add.s32 	%r401, %r400, 1;
	st.volatile.shared.u32 	[%r46], %r401;
$L__BB0_31:
	bar.sync 	0;
	add.s32 	%r48, %r1000, 3;
	min.s32 	%r402, %r259, %r48;
	setp.gt.s32 	%p27, %r1, %r402;
	@%p27 bra 	$L__BB0_34;
	add.s32 	%r403, %r7, %r48;
	mad.lo.s32 	%r404, %r403, %r2, %r8;
	shl.b32 	%r405, %r404, 2;
	mov.u32 	%r406, _ZZ3GPUPViPiS1_S0_iiiiiiiiiiiiiiiiE5table;
	add.s32 	%r49, %r406, %r405;
	ld.volatile.shared.u32 	%r407, [%r49+-4];
	sub.s32 	%r408, %r404, %r2;
	shl.b32 	%r409, %r408, 2;
	add.s32 	%r50, %r406, %r409;
	ld.volatile.shared.u32 	%r410, [%r50];
	max.s32 	%r411, %r407, %r410;
	st.volatile.shared.u32 	[%r49], %r411;
	ld.global.u32 	%r412, [%rd8];
	ld.global.u32 	%r413, [%rd9+12];
	setp.ne.s32 	%p28, %r412, %r413;
	@%p28 bra 	$L__BB0_34;
	ld.volatile.shared.u32 	%r414, [%r50+-4];
	add.s32 	%r415, %r414, 1;
	st.volatile.shared.u32 	[%r49], %r415;
$L__BB0_34:
	bar.sync 	0;
	add.s32 	%r1000, %r1000, 4;
	and.b32  	%r1001, %r989, 2147483644;
	setp.ne.s32 	%p29, %r1000, %r1001;
	@%p29 bra 	$L__BB0_22;
$L__BB0_35:
	setp.eq.s32 	%p30, %r38, 0;
	@%p30 bra 	$L__BB0_48;
	min.s32 	%r416, %r259, %r1001;
	setp.gt.s32 	%p31, %r1, %r416;
	add.s32 	%r417, %r9, %r1001;
	mul.wide.s32 	%rd66, %r417, 4;
	add.s64 	%rd10, %rd1, %rd66;
	@%p31 bra 	$L__BB0_39;
	add.s32 	%r418, %r7, %r1001;
	mad.lo.s32 	%r419, %r418, %r2, %r8;
	shl.b32 	%r420, %r419, 2;
	mov.u32 	%r421, _ZZ3GPUPViPiS1_S0_iiiiiiiiiiiiiiiiE5table;
	add.s32 	%r54, %r421, %r420;
	ld.volatile.shared.u32 	%r422, [%r54+-4];
	sub.s32 	%r423, %r419, %r2;
	shl.b32 	%r424, %r423, 2;
	add.s32 	%r55, %r421, %r424;
	ld.volatile.shared.u32 	%r425, [%r55];
	max.s32 	%r426, %r422, %r425;
	st.volatile.shared.u32 	[%r54], %r426;
	ld.global.u32 	%r427, [%rd8];
	ld.global.u32 	%r428, [%rd10];
	setp.ne.s32 	%p32, %r427, %r428;
	@%p32 bra 	$L__BB0_39;
	ld.volatile.shared.u32 	%r429, [%r55+-4];
	add.s32 	%r430, %r429, 1;
	st.volatile.shared.u32 	[%r54], %r430;
$L__BB0_39:
	bar.sync 	0;
	add.s32 	%r56, %r1001, 1;
	setp.eq.s32 	%p33, %r38, 1;
	@%p33 bra 	$L__BB0_48;
	min.s32 	%r431, %r259, %r56;
	setp.gt.s32 	%p34, %r1, %r431;
	@%p34 bra 	$L__BB0_43;
	add.s32 	%r432, %r7, %r56;
	mad.lo.s32 	%r433, %r432, %r2, %r8;
	shl.b32 	%r434, %r433, 2;
	mov.u32 	%r435, _ZZ3GPUPViPiS1_S0_iiiiiiiiiiiiiiiiE5table;
	add.s32 	%r57, %r435, %r434;
	ld.volatile.shared.u32 	%r436, [%r57+-4];
	sub.s32 	%r437, %r433, %r2;
	shl.b32 	%r438, %r437, 2;
	add.s32 	%r58, %r435, %r438;
	ld.volatile.shared.u32 	%r439, [%r58];
	max.s32 	%r440, %r436, %r439;
	st.volatile.shared.u32 	[%r57], %r440;
	ld.global.u32 	%r441, [%rd8];
	ld.global.u32 	%r442, [%rd10+4];
	setp.ne.s32 	%p35, %r441, %r442;
	@%p35 bra 	$L__BB0_43;
	ld.volatile.shared.u32 	%r443, [%r58+-4];
	add.s32 	%r444, %r443, 1;
	st.volatile.shared.u32 	[%r57], %r444;
$L__BB0_43:
	bar.sync 	0;
	add.s32 	%r59, %r1001, 2;
	setp.eq.s32 	%p36, %r38, 2;
	@%p36 bra 	$L__BB0_48;
	min.s32 	%r445, %r259, %r59;
	setp.gt.s32 	%p37, %r1, %r445;
	@%p37 bra 	$L__BB0_47;
	add.s32 	%r446, %r7, %r59;
	mad.lo.s32 	%r447, %r446, %r2, %r8;
	shl.b32 	%r448, %r447, 2;
	mov.u32 	%r449, _ZZ3GPUPViPiS1_S0_iiiiiiiiiiiiiiiiE5table;
	add.s32 	%r60, %r449, %r448;
	ld.volatile.shared.u32 	%r450, [%r60+-4];
	sub.s32 	%r451, %r447, %r2;
	shl.b32 	%r452, %r451, 2;
	add.s32 	%r61, %r449, %r452;
	ld.volatile.shared.u32 	%r453, [%r61];
	max.s32 	%r454, %r450, %r453;
	st.volatile.shared.u32 	[%r60], %r454;
	ld.global.u32 	%r455, [%rd8];
	ld.global.u32 	%r456, [%rd10+8];
	setp.ne.s32 	%p38, %r455, %r456;
	@%p38 bra 	$L__BB0_47;
	ld.volatile.shared.u32 	%r457, [%r61+-4];
	add.s32 	%r458, %r457, 1;
	st.volatile.shared.u32 	[%r60], %r458;
$L__BB0_47:
	bar.sync 	0;
$L__BB0_48:
	@%p9 bra 	$L__BB0_60;
	setp.lt.u32 	%p40, %r10, 7;
	mov.u32 	%r1005, %r1;
	@%p40 bra 	$L__BB0_52;
	mov.b32 	%r1004, 0;
	mov.u32 	%r1005, %r1;
$L__BB0_51:
	.pragma "nounroll";
	shl.b32 	%r460, %r1005, 2;
	mov.u32 	%r461, _ZZ3GPUPViPiS1_S0_iiiiiiiiiiiiiiiiE5table;
	add.s32 	%r462, %r461, %r460;
	ld.volatile.shared.u32 	%r463, [%r462];
	mul.wide.s32 	%rd67, %r1006, 4;
	add.s64 	%rd68, %rd3, %rd67;
	st.volatile.global.u32 	[%rd68], %r463;
	shl.b32 	%r464, %r2, 2;
	add.s32 	%r465, %r462, %r464;
	ld.volatile.shared.u32 	%r466, [%r465];
	add.s64 	%rd70, %rd68, %rd6;
	st.volatile.global.u32 	[%rd70], %r466;
	add.s32 	%r467, %r465, %r464;
	ld.volatile.shared.u32 	%r468, [%r467];
	add.s64 	%rd71, %rd70, %rd6;
	st.volatile.global.u32 	[%rd71], %r468;
	add.s32 	%r469, %r467, %r464;
	ld.volatile.shared.u32 	%r470, [%r469];
	add.s64 	%rd72, %rd71, %rd6;
	st.volatile.global.u32 	[%rd72], %r470;
	add.s32 	%r471, %r469, %r464;
	ld.volatile.shared.u32 	%r472, [%r471];
	add.s64 	%rd73, %rd72, %rd6;
	st.volatile.global.u32 	[%rd73], %r472;
	add.s32 	%r473, %r471, %r464;
	ld.volatile.shared.u32 	%r474, [%r473];
	add.s64 	%rd74, %rd73, %rd6;
	st.volatile.global.u32 	[%rd74], %r474;
	add.s32 	%r475, %r473, %r464;
	ld.volatile.shared.u32 	%r476, [%r475];
	add.s64 	%rd75, %rd74, %rd6;
	st.volatile.global.u32 	[%rd75], %r476;
	add.s32 	%r477, %r475, %r464;
	ld.volatile.shared.u32 	%r478, [%r477];
	add.s64 	%rd76, %rd75, %rd6;
	st.volatile.global.u32 	[%rd76], %r478;
	shl.b32 	%r479, %r263, 3;
	add.s32 	%r1006, %r479, %r1006;
	shl.b32 	%r480, %r2, 3;
	add.s32 	%r1005, %r480, %r1005;
	add.s32 	%r1004, %r1004, 8;
	and.b32  	%r481, %r3, 2147483640;
	setp.ne.s32 	%p41, %r1004, %r481;
	@%p41 bra 	$L__BB0_51;
$L__BB0_52:
	setp.eq.s32 	%p42, %r12, 0;
	@%p42 bra 	$L__BB0_60;
	setp.lt.u32 	%p43, %r13, 3;
	@%p43 bra 	$L__BB0_55;
	shl.b32 	%r482, %r1005, 2;
	mov.u32 	%r483, _ZZ3GPUPViPiS1_S0_iiiiiiiiiiiiiiiiE5table;
	add.s32 	%r484, %r483, %r482;
	ld.volatile.shared.u32 	%r485, [%r484];
	mul.wide.s32 	%rd77, %r1006, 4;
	add.s64 	%rd78, %rd3, %rd77;
	st.volatile.global.u32 	[%rd78], %r485;
	shl.b32 	%r486, %r2, 2;
	add.s32 	%r487, %r484, %r486;
	ld.volatile.shared.u32 	%r488, [%r487];
	add.s64 	%rd80, %rd78, %rd6;
	st.volatile.global.u32 	[%rd80], %r488;
	add.s32 	%r489, %r487, %r486;
	ld.volatile.shared.u32 	%r490, [%r489];
	add.s64 	%rd81, %rd80, %rd6;
	st.volatile.global.u32 	[%rd81], %r490;
	add.s32 	%r491, %r489, %r486;
	ld.volatile.shared.u32 	%r492, [%r491];
	add.s64 	%rd82, %rd81, %rd6;
	st.volatile.global.u32 	[%rd82], %r492;
	shl.b32 	%r493, %r263, 2;
	add.s32 	%r1006, %r493, %r1006;
	add.s32 	%r1005, %r486, %r1005;
$L__BB0_55:
	setp.eq.s32 	%p44, %r14, 0;
	@%p44 bra 	$L__BB0_60;
	setp.eq.s32 	%p45, %r14, 1;
	@%p45 bra 	$L__BB0_58;
	shl.b32 	%r494, %r1005, 2;
	mov.u32 	%r495, _ZZ3GPUPViPiS1_S0_iiiiiiiiiiiiiiiiE5table;
	add.s32 	%r496, %r495, %r494;
	ld.volatile.shared.u32 	%r497, [%r496];
	mul.wide.s32 	%rd83, %r1006, 4;
	add.s64 	%rd84, %rd3, %rd83;
	st.volatile.global.u32 	[%rd84], %r497;
	shl.b32 	%r498, %r2, 2;
	add.s32 	%r499, %r496, %r498;
	ld.volatile.shared.u32 	%r500, [%r499];
	add.s64 	%rd86, %rd84, %rd6;
	st.volatile.global.u32 	[%rd86], %r500;
	shl.b32 	%r501, %r263, 1;
	add.s32 	%r1006, %r1006, %r501;
	shl.b32 	%r502, %r2, 1;
	add.s32 	%r1005, %r1005, %r502;
$L__BB0_58:
	and.b32  	%r503, %r3, 1;
	setp.eq.b32 	%p46, %r503, 1;
	not.pred 	%p47, %p46;
	@%p47 bra 	$L__BB0_60;
	shl.b32 	%r504, %r1005, 2;
	mov.u32 	%r505, _ZZ3GPUPViPiS1_S0_iiiiiiiiiiiiiiiiE5table;
	add.s32 	%r506, %r505, %r504;
	ld.volatile.shared.u32 	%r507, [%r506];
	mul.wide.s32 	%rd87, %r1006, 4;
	add.s64 	%rd88, %rd3, %rd87;
	st.volatile.global.u32 	[%rd88], %r507;
$L__BB0_60:
	membar.sys;
	bar.sync 	0;
	add.s32 	%r990, %r990, %r259;
	add.s32 	%r1011, %r990, %r258;
	sub.s32 	%r989, %r989, %r259;
	bar.sync 	0;
	add.s32 	%r988, %r988, 1;
	setp.ne.s32 	%p48, %r988, %r6;
	@%p48 bra 	$L__BB0_5;
$L__BB0_61:
	setp.ne.s32 	%p49, %r1, 0;
	@%p49 bra 	$L__BB0_63;
	ld.volatile.global.u32 	%r508, [%rd4+4];
	add.s32 	%r509, %r508, 1;
	st.volatile.global.u32 	[%rd4+4], %r509;
$L__BB0_63:
	bar.sync 	0;
	mad.lo.s32 	%r83, %r262, %r2, %r261;
	setp.lt.s32 	%p50, %r264, 3;
	@%p50 bra 	$L__BB0_132;
	setp.lt.s32 	%p51, %r1, %r2;
	setp.gt.s32 	%p52, %r3, 0;
	and.pred  	%p2, %p51, %p52;
	add.s32 	%r84, %r263, -1;
	mul.lo.s32 	%r85, %r2, %r1;
	add.s32 	%r511, %r4, %r1;
	not.b32 	%r86, %r2;
	mul.wide.s32 	%rd89, %r511, 4;
	add.s64 	%rd11, %rd1, %rd89;
	and.b32  	%r87, %r3, 15;
	and.b32  	%r88, %r3, 7;
	and.b32  	%r89, %r3, 3;
	and.b32  	%r90, %r259, 3;
	and.b32  	%r91, %r259, 2147483644;
	add.s32 	%r1014, %r1011, 1;
	mov.b32 	%r1012, 2;
	not.pred 	%p55, %p2;
	cvt.s64.s32 	%rd13, %r263;
	mul.wide.s32 	%rd194, %r263, 4;
	mov.u32 	%r1013, %r260;
$L__BB0_65:
	setp.ne.s32 	%p53, %r1, 0;
	@%p53 bra 	$L__BB0_68;
	add.s32 	%r512, %r1012, %r265;
	min.s32 	%r96, %r512, %r264;
$L__BB0_67:
	ld.volatile.global.u32 	%r513, [%rd4];
	setp.lt.s32 	%p54, %r513, %r96;
	@%p54 bra 	$L__BB0_67;
$L__BB0_68:
	bar.sync 	0;
	add.s32 	%r1038, %r1014, %r1;
	@%p55 bra 	$L__BB0_82;
	add.s32 	%r514, %r3, -1;
	setp.lt.u32 	%p56, %r514, 15;
	mov.u32 	%r1018, %r1;
	mov.u32 	%r1019, %r1038;
	@%p56 bra 	$L__BB0_72;
	mov.b32 	%r1017, 0;
	mov.u32 	%r1018, %r1;
	mov.u32 	%r1019, %r1038;
$L__BB0_71:
	.pragma "nounroll";
	mul.wide.s32 	%rd90, %r1019, 4;
	add.s64 	%rd91, %rd3, %rd90;
	ld.volatile.global.u32 	%r516, [%rd91];
	shl.b32 	%r517, %r1018, 2;
	mov.u32 	%r518, _ZZ3GPUPViPiS1_S0_iiiiiiiiiiiiiiiiE5table;
	add.s32 	%r519, %r518, %r517;
	st.volatile.shared.u32 	[%r519], %r516;
	add.s32 	%r520, %r84, %r1019;
	add.s64 	%rd94, %rd91, %rd194;
	ld.volatile.global.u32 	%r521, [%rd94+-4];
	shl.b32 	%r522, %r2, 2;
	add.s32 	%r523, %r519, %r522;
	st.volatile.shared.u32 	[%r523], %r521;
	add.s32 	%r524, %r520, %r84;
	cvt.s64.s32 	%rd95, %r520;
	add.s64 	%rd96, %rd13, %rd95;
	shl.b64 	%rd97, %rd96, 2;
	add.s64 	%rd98, %rd3, %rd97;
	ld.volatile.global.u32 	%r525, [%rd98+-4];
	add.s32 	%r526, %r523, %r522;
	st.volatile.shared.u32 	[%r526], %r525;
	add.s32 	%r527, %r524, %r84;
	cvt.s64.s32 	%rd99, %r524;
	add.s64 	%rd100, %rd13, %rd99;
	shl.b64 	%rd101, %rd100, 2;
	add.s64 	%rd102, %rd3, %rd101;
	ld.volatile.global.u32 	%r528, [%rd102+-4];
	add.s32 	%r529, %r526, %r522;
	st.volatile.shared.u32 	[%r529], %r528;
	add.s32 	%r530, %r527, %r84;
	cvt.s64.s32 	%rd103, %r527;
	add.s64 	%rd104, %rd13, %rd103;
	shl.b64 	%rd105, %rd104, 2;
	add.s64 	%rd106, %rd3, %rd105;
	ld.volatile.global.u32 	%r531, [%rd106+-4];
	add.s32 	%r532, %r529, %r522;
	st.volatile.shared.u32 	[%r532], %r531;
	add.s32 	%r533, %r530, %r84;
	cvt.s64.s32 	%rd107, %r530;
	add.s64 	%rd108, %rd13, %rd107;
	shl.b64 	%rd109, %rd108, 2;
	add.s64 	%rd110, %rd3, %rd109;
	ld.volatile.global.u32 	%r534, [%rd110+-4];
	add.s32 	%r535, %r532, %r522;
	st.volatile.shared.u32 	[%r535], %r534;
	add.s32 	%r536, %r533, %r84;
	cvt.s64.s32 	%rd111, %r533;
	add.s64 	%rd112, %rd13, %rd111;
	shl.b64 	%rd113, %rd112, 2;
	add.s64 	%rd114, %rd3, %rd113;
	ld.volatile.global.u32 	%r537, [%rd114+-4];
	add.s32 	%r538, %r535, %r522;
	st.volatile.shared.u32 	[%r538], %r537;
	add.s32 	%r539, %r536, %r84;
	cvt.s64.s32 	%rd115, %r536;
	add.s64 	%rd116, %rd13, %rd115;
	shl.b64 	%rd117, %rd116, 2;
	add.s64 	%rd118, %rd3, %rd117;
	ld.volatile.global.u32 	%r540, [%rd118+-4];
	add.s32 	%r541, %r538, %r522;
	st.volatile.shared.u32 	[%r541], %r540;
	add.s32 	%r542, %r539, %r84;
	cvt.s64.s32 	%rd119, %r539;
	add.s64 	%rd120, %rd13, %rd119;
	shl.b64 	%rd121, %rd120, 2;
	add.s64 	%rd122, %rd3, %rd121;
	ld.volatile.global.u32 	%r543, [%rd122+-4];
	add.s32 	%r544, %r541, %r522;
	st.volatile.shared.u32 	[%r544], %r543;
	add.s32 	%r545, %r542, %r84;
	cvt.s64.s32 	%rd123, %r542;
	add.s64 	%rd124, %rd13, %rd123;
	shl.b64 	%rd125, %rd124, 2;
	add.s64 	%rd126, %rd3, %rd125;
	ld.volatile.global.u32 	%r546, [%rd126+-4];
	add.s32 	%r547, %r544, %r522;
	st.volatile.shared.u32 	[%r547], %r546;
	add.s32 	%r548, %r545, %r84;
	cvt.s64.s32 	%rd127, %r545;
	add.s64 	%rd128, %rd13, %rd127;
	shl.b64 	%rd129, %rd128, 2;
	add.s64 	%rd130, %rd3, %rd129;
	ld.volatile.global.u32 	%r549, [%rd130+-4];
	add.s32 	%r550, %r547, %r522;
	st.volatile.shared.u32 	[%r550], %r549;
	add.s32 	%r551, %r548, %r84;
	cvt.s64.s32 	%rd131, %r548;
	add.s64 	%rd132, %rd13, %rd131;
	shl.b64 	%rd133, %rd132, 2;
	add.s64 	%rd134, %rd3, %rd133;
	ld.volatile.global.u32 	%r552, [%rd134+-4];
	add.s32 	%r553, %r550, %r522;
	st.volatile.shared.u32 	[%r553], %r552;
	add.s32 	%r554, %r551, %r84;
	cvt.s64.s32 	%rd135, %r551;
	add.s64 	%rd136, %rd13, %rd135;
	shl.b64 	%rd137, %rd136, 2;
	add.s64 	%rd138, %rd3, %rd137;
	ld.volatile.global.u32 	%r555, [%rd138+-4];
	add.s32 	%r556, %r553, %r522;
	st.volatile.shared.u32 	[%r556], %r555;
	add.s32 	%r557, %r554, %r84;
	cvt.s64.s32 	%rd139, %r554;
	add.s64 	%rd140, %rd13, %rd139;
	shl.b64 	%rd141, %rd140, 2;
	add.s64 	%rd142, %rd3, %rd141;
	ld.volatile.global.u32 	%r558, [%rd142+-4];
	add.s32 	%r559, %r556, %r522;
	st.volatile.shared.u32 	[%r559], %r558;
	add.s32 	%r560, %r557, %r84;
	cvt.s64.s32 	%rd143, %r557;
	add.s64 	%rd144, %rd13, %rd143;
	shl.b64 	%rd145, %rd144, 2;
	add.s64 	%rd146, %rd3, %rd145;
	ld.volatile.global.u32 	%r561, [%rd146+-4];
	add.s32 	%r562, %r559, %r522;
	st.volatile.shared.u32 	[%r562], %r561;
	cvt.s64.s32 	%rd147, %r560;
	add.s64 	%rd148, %rd13, %rd147;
	shl.b64 	%rd149, %rd148, 2;
	add.s64 	%rd150, %rd3, %rd149;
	ld.volatile.global.u32 	%r563, [%rd150+-4];
	add.s32 	%r564, %r562, %r522;
	st.volatile.shared.u32 	[%r564], %r563;
	shl.b32 	%r565, %r84, 1;
	add.s32 	%r1019, %r560, %r565;
	shl.b32 	%r566, %r2, 4;
	add.s32 	%r1018, %r566, %r1018;
	add.s32 	%r1017, %r1017, 16;
	and.b32  	%r567, %r3, 2147483632;
	setp.ne.s32 	%p57, %r1017, %r567;
	@%p57 bra 	$L__BB0_71;
$L__BB0_72:
	setp.eq.s32 	%p58, %r87, 0;
	@%p58 bra 	$L__BB0_82;
	add.s32 	%r568, %r87, -1;
	setp.lt.u32 	%p59, %r568, 7;
	@%p59 bra 	$L__BB0_75;
	mul.wide.s32 	%rd151, %r1019, 4;
	add.s64 	%rd152, %rd3, %rd151;
	ld.volatile.global.u32 	%r569, [%rd152];
	shl.b32 	%r570, %r1018, 2;
	mov.u32 	%r571, _ZZ3GPUPViPiS1_S0_iiiiiiiiiiiiiiiiE5table;
	add.s32 	%r572, %r571, %r570;
	st.volatile.shared.u32 	[%r572], %r569;
	add.s32 	%r573, %r84, %r1019;
	add.s64 	%rd155, %rd152, %rd194;
	ld.volatile.global.u32 	%r574, [%rd155+-4];
	shl.b32 	%r575, %r2, 2;
	add.s32 	%r576, %r572, %r575;
	st.volatile.shared.u32 	[%r576], %r574;
	add.s32 	%r577, %r573, %r84;
	cvt.s64.s32 	%rd156, %r573;
	add.s64 	%rd157, %rd13, %rd156;
	shl.b64 	%rd158, %rd157, 2;
	add.s64 	%rd159, %rd3, %rd158;
	ld.volatile.global.u32 	%r578, [%rd159+-4];
	add.s32 	%r579, %r576, %r575;
	st.volatile.shared.u32 	[%r579], %r578;
	add.s32 	%r580, %r577, %r84;
	cvt.s64.s32 	%rd160, %r577;
	add.s64 	%rd161, %rd13, %rd160;
	shl.b64 	%rd162, %rd161, 2;
	add.s64 	%rd163, %rd3, %rd162;
	ld.volatile.global.u32 	%r581, [%rd163+-4];
	add.s32 	%r582, %r579, %r575;
	st.volatile.shared.u32 	[%r582], %r581;
	add.s32 	%r583, %r580, %r84;
	cvt.s64.s32 	%rd164, %r580;
	add.s64 	%rd165, %rd13, %rd164;
	shl.b64 	%rd166, %rd165, 2;
	add.s64 	%rd167, %rd3, %rd166;
	ld.volatile.global.u32 	%r584, [%rd167+-4];
	add.s32 	%r585, %r582, %r575;
	st.volatile.shared.u32 	[%r585], %r584;
	add.s32 	%r586, %r583, %r84;
	cvt.s64.s32 	%rd168, %r583;
	add.s64 	%rd169, %rd13, %rd168;
	shl.b64 	%rd170, %rd169, 2;
	add.s64 	%rd171, %rd3, %rd170;
	ld.volatile.global.u32 	%r587, [%rd171+-4];
	add.s32 	%r588, %r585, %r575;
	st.volatile.shared.u32 	[%r588], %r587;
	add.s32 	%r589, %r586, %r84;
	cvt.s64.s32 	%rd172, %r586;
	add.s64 	%rd173, %rd13, %rd172;
	shl.b64 	%rd174, %rd173, 2;
	add.s64 	%rd175, %rd3, %rd174;
	ld.volatile.global.u32 	%r590, [%rd175+-4];
	add.s32 	%r591, %r588, %r575;
	st.volatile.shared.u32 	[%r591], %r590;
	cvt.s64.s32 	%rd176, %r589;
	add.s64 	%rd177, %rd13, %rd176;
	shl.b64 	%rd178, %rd177, 2;
	add.s64 	%rd179, %rd3, %rd178;
	ld.volatile.global.u32 	%r592, [%rd179+-4];
	add.s32 	%r593, %r591, %r575;
	st.volatile.shared.u32 	[%r593], %r592;
	shl.b32 	%r594, %r84, 1;
	add.s32 	%r1019, %r589, %r594;
	shl.b32 	%r595, %r2, 3;
	add.s32 	%r1018, %r595, %r1018;
$L__BB0_75:
	setp.eq.s32 	%p60, %r88, 0;
	@%p60 bra 	$L__BB0_82;
	add.s32 	%r596, %r88, -1;
	setp.lt.u32 	%p61, %r596, 3;
	@%p61 bra 	$L__BB0_78;
	mul.wide.s32 	%rd180, %r1019, 4;
	add.s64 	%rd181, %rd3, %rd180;
	ld.volatile.global.u32 	%r597, [%rd181];
	shl.b32 	%r598, %r1018, 2;
	mov.u32 	%r599, _ZZ3GPUPViPiS1_S0_iiiiiiiiiiiiiiiiE5table;
	add.s32 	%r600, %r599, %r598;
	st.volatile.shared.u32 	[%r600], %r597;
	add.s32 	%r601, %r84, %r1019;
	add.s64 	%rd184, %rd181, %rd194;
	ld.volatile.global.u32 	%r602, [%rd184+-4];
	shl.b32 	%r603, %r2, 2;
	add.s32 	%r604, %r600, %r603;
	st.volatile.shared.u32 	[%r604], %r602;
	add.s32 	%r605, %r601, %r84;
	cvt.s64.s32 	%rd185, %r601;
	add.s64 	%rd186, %rd13, %rd185;
	shl.b64 	%rd187, %rd186, 2;
	add.s64 	%rd188, %rd3, %rd187;
	ld.volatile.global.u32 	%r606, [%rd188+-4];
	add.s32 	%r607, %r604, %r603;
	st.volatile.shared.u32 	[%r607], %r606;
	cvt.s64.s32 	%rd189, %r605;
	add.s64 	%rd190, %rd13, %rd189;
	shl.b64 	%rd191, %rd190, 2;
	add.s64 	%rd192, %rd3, %rd191;
	ld.volatile.global.u32 	%r608, [%rd192+-4];
	add.s32 	%r609, %r607, %r603;
	st.volatile.shared.u32 	[%r609], %r608;
	shl.b32 	%r610, %r84, 1;
	add.s32 	%r1019, %r605, %r610;
	add.s32 	%r1018, %r603, %r1018;
$L__BB0_78:
	setp.eq.s32 	%p62, %r89, 0;
	@%p62 bra 	$L__BB0_82;
	setp.eq.s32 	%p63, %r89, 1;
	mul.wide.s32 	%rd193, %r1019, 4;
	add.s64 	%rd12, %rd3, %rd193;
	ld.volatile.global.u32 	%r611, [%rd12];
	shl.b32 	%r612, %r1018, 2;
	mov.u32 	%r613, _ZZ3GPUPViPiS1_S0_iiiiiiiiiiiiiiiiE5table;
	add.s32 	%r114, %r613, %r612;
	st.volatile.shared.u32 	[%r114], %r611;
	@%p63 bra 	$L__BB0_82;
	setp.eq.s32 	%p64, %r89, 2;
	add.s64 	%rd195, %rd12, %rd194;
	ld.volatile.global.u32 	%r614, [%rd195+-4];
	shl.b32 	%r115, %r2, 2;
	add.s32 	%r116, %r114, %r115;
	st.volatile.shared.u32 	[%r116], %r614;
	@%p64 bra 	$L__BB0_82;
	add.s32 	%r615, %r84, %r1019;
	cvt.s64.s32 	%rd196, %r615;
	add.s64 	%rd197, %rd13, %rd196;
	shl.b64 	%rd198, %rd197, 2;
	add.s64 	%rd199, %rd3, %rd198;
	ld.volatile.global.u32 	%r616, [%rd199+-4];
	add.s32 	%r617, %r116, %r115;
	st.volatile.shared.u32 	[%r617], %r616;
$L__BB0_82:
	setp.lt.s32 	%p65, %r259, 1;
	bar.sync 	0;
	membar.sys;
	@%p65 bra 	$L__BB0_117;
	setp.lt.u32 	%p66, %r259, 4;
	sub.s32 	%r117, %r1013, %r1;
	mov.b32 	%r1030, 0;
	mov.u32 	%r1026, %r83;
	@%p66 bra 	$L__BB0_102;
	mov.b32 	%r1024, 0;
	mov.u32 	%r1026, %r83;
$L__BB0_85:
	setp.ge.s32 	%p67, %r1, %r260;
	add.s32 	%r620, %r117, %r1024;
	mul.wide.s32 	%rd200, %r620, 4;
	add.s64 	%rd14, %rd2, %rd200;
	@%p67 bra 	$L__BB0_89;
	add.s32 	%r621, %r1026, %r85;
	shl.b32 	%r622, %r621, 2;
	mov.u32 	%r623, _ZZ3GPUPViPiS1_S0_iiiiiiiiiiiiiiiiE5table;
	add.s32 	%r120, %r623, %r622;
	ld.volatile.shared.u32 	%r624, [%r120+-4];
	shl.b32 	%r625, %r86, 2;
	add.s32 	%r121, %r120, %r625;
	ld.volatile.shared.u32 	%r626, [%r121];
	max.s32 	%r627, %r624, %r626;
	st.volatile.shared.u32 	[%r120], %r627;
	ld.global.u32 	%r628, [%rd14];
	ld.global.u32 	%r629, [%rd11];
	setp.ne.s32 	%p68, %r628, %r629;
	@%p68 bra 	$L__BB0_88;
	ld.volatile.shared.u32 	%r630, [%r121+-4];
	add.s32 	%r631, %r630, 1;
	st.volatile.shared.u32 	[%r120], %r631;
$L__BB0_88:
	add.s32 	%r1026, %r1026, 1;
$L__BB0_89:
	bar.sync 	0;
	@%p67 bra 	$L__BB0_93;
	add.s32 	%r632, %r1026, %r85;
	shl.b32 	%r633, %r632, 2;
	mov.u32 	%r634, _ZZ3GPUPViPiS1_S0_iiiiiiiiiiiiiiiiE5table;
	add.s32 	%r124, %r634, %r633;
	ld.volatile.shared.u32 	%r635, [%r124+-4];
	shl.b32 	%r636, %r86, 2;
	add.s32 	%r125, %r124, %r636;
	ld.volatile.shared.u32 	%r637, [%r125];
	max.s32 	%r638, %r635, %r637;
	st.volatile.shared.u32 	[%r124], %r638;
	ld.global.u32 	%r639, [%rd14+4];
	ld.global.u32 	%r640, [%rd11];
	setp.ne.s32 	%p70, %r639, %r640;
	@%p70 bra 	$L__BB0_92;
	ld.volatile.shared.u32 	%r641, [%r125+-4];
	add.s32 	%r642, %r641, 1;
	st.volatile.shared.u32 	[%r124], %r642;
$L__BB0_92:
	add.s32 	%r1026, %r1026, 1;
$L__BB0_93:
	bar.sync 	0;
	@%p67 bra 	$L__BB0_97;
	add.s32 	%r643, %r1026, %r85;
	shl.b32 	%r644, %r643, 2;
	mov.u32 	%r645, _ZZ3GPUPViPiS1_S0_iiiiiiiiiiiiiiiiE5table;
	add.s32 	%r128, %r645, %r644;
	ld.volatile.shared.u32 	%r646, [%r128+-4];
	shl.b32 	%r647, %r86, 2;
	add.s32 	%r129, %r128, %r647;
	ld.volatile.shared.u32 	%r648, [%r129];
	max.s32 	%r649, %r646, %r648;
	st.volatile.shared.u32 	[%r128], %r649;
	ld.global.u32 	%r650, [%rd14+8];
	ld.global.u32 	%r651, [%rd11];
	setp.ne.s32 	%p72, %r650, %r651;
	@%p72 bra 	$L__BB0_96;
	ld.volatile.shared.u32 	%r652, [%r129+-4];
	add.s32 	%r653, %r652, 1;
	st.volatile.shared.u32 	[%r128], %r653;
$L__BB0_96:
	add.s32 	%r1026, %r1026, 1;
$L__BB0_97:
	bar.sync 	0;
	@%p67 bra 	$L__BB0_101;
	add.s32 	%r654, %r1026, %r85;
	shl.b32 	%r655, %r654, 2;
	mov.u32 	%r656, _ZZ3GPUPViPiS1_S0_iiiiiiiiiiiiiiiiE5table;
	add.s32 	%r132, %r656, %r655;
	ld.volatile.shared.u32 	%r657, [%r132+-4];
	shl.b32 	%r658, %r86, 2;
	add.s32 	%r133, %r132, %r658;
	ld.volatile.shared.u32 	%r659, [%r133];
	max.s32 	%r660, %r657, %r659;
	st.volatile.shared.u32 	[%r132], %r660;
	ld.global.u32 	%r661, [%rd14+12];
	ld.global.u32 	%r662, [%rd11];
	setp.ne.s32 	%p74, %r661, %r662;
	@%p74 bra 	$L__BB0_100;
	ld.volatile.shared.u32 	%r663, [%r133+-4];
	add.s32 	%r664, %r663, 1;
	st.volatile.shared.u32 	[%r132], %r664;
$L__BB0_100:
	add.s32 	%r1026, %r1026, 1;
$L__BB0_101:
	bar.sync 	0;
	add.s32 	%r1024, %r1024, 4;
	setp.ne.s32 	%p75, %r1024, %r91;
	mov.u32 	%r1030, %r91;
	@%p75 bra 	$L__BB0_85;
$L__BB0_102:
	setp.eq.s32 	%p76, %r90, 0;
	@%p76 bra 	$L__BB0_117;
	setp.ge.s32 	%p77, %r1, %r260;
	add.s32 	%r665, %r117, %r1030;
	mul.wide.s32 	%rd201, %r665, 4;
	add.s64 	%rd15, %rd2, %rd201;
	@%p77 bra 	$L__BB0_107;
	add.s32 	%r666, %r1026, %r85;
	shl.b32 	%r667, %r666, 2;
	mov.u32 	%r668, _ZZ3GPUPViPiS1_S0_iiiiiiiiiiiiiiiiE5table;
	add.s32 	%r139, %r668, %r667;
	ld.volatile.shared.u32 	%r669, [%r139+-4];
	shl.b32 	%r670, %r86, 2;
	add.s32 	%r140, %r139, %r670;
	ld.volatile.shared.u32 	%r671, [%r140];
	max.s32 	%r672, %r669, %r671;
	st.volatile.shared.u32 	[%r139], %r672;
	ld.global.u32 	%r673, [%rd15];
	ld.global.u32 	%r674, [%rd11];
	setp.ne.s32 	%p78, %r673, %r674;
	@%p78 bra 	$L__BB0_106;
	ld.volatile.shared.u32 	%r675, [%r140+-4];
	add.s32 	%r676, %r675, 1;
	st.volatile.shared.u32 	[%r139], %r676;
$L__BB0_106:
	add.s32 	%r1026, %r1026, 1;
$L__BB0_107:
	setp.eq.s32 	%p79, %r90, 1;
	bar.sync 	0;
	@%p79 bra 	$L__BB0_117;
	@%p77 bra 	$L__BB0_112;
	add.s32 	%r677, %r1026, %r85;
	shl.b32 	%r678, %r677, 2;
	mov.u32 	%r679, _ZZ3GPUPViPiS1_S0_iiiiiiiiiiiiiiiiE5table;
	add.s32 	%r143, %r679, %r678;
	ld.volatile.shared.u32 	%r680, [%r143+-4];
	shl.b32 	%r681, %r86, 2;
	add.s32 	%r144, %r143, %r681;
	ld.volatile.shared.u32 	%r682, [%r144];
	max.s32 	%r683, %r680, %r682;
	st.volatile.shared.u32 	[%r143], %r683;
	ld.global.u32 	%r684, [%rd15+4];
	ld.global.u32 	%r685, [%rd11];
	setp.ne.s32 	%p81, %r684, %r685;
	@%p81 bra 	$L__BB0_111;
	ld.volatile.shared.u32 	%r686, [%r144+-4];
	add.s32 	%r687, %r686, 1;
	st.volatile.shared.u32 	[%r143], %r687;
$L__BB0_111:
	add.s32 	%r1026, %r1026, 1;
$L__BB0_112:
	setp.eq.s32 	%p82, %r90, 2;
	bar.sync 	0;
	@%p82 bra 	$L__BB0_117;
	@%p77 bra 	$L__BB0_116;
	add.s32 	%r688, %r1026, %r85;
	shl.b32 	%r689, %r688, 2;
	mov.u32 	%r690, _ZZ3GPUPViPiS1_S0_iiiiiiiiiiiiiiiiE5table;
	add.s32 	%r147, %r690, %r689;
	ld.volatile.shared.u32 	%r691, [%r147+-4];
	shl.b32 	%r692, %r86, 2;
	add.s32 	%r148, %r147, %r692;
	ld.volatile.shared.u32 	%r693, [%r148];
	max.s32 	%r694, %r691, %r693;
	st.volatile.shared.u32 	[%r147], %r694;
	ld.global.u32 	%r695, [%rd15+8];
	ld.global.u32 	%r696, [%rd11];
	setp.ne.s32 	%p84, %r695, %r696;
	@%p84 bra 	$L__BB0_116;
	ld.volatile.shared.u32 	%r697, [%r148+-4];
	add.s32 	%r698, %r697, 1;
	st.volatile.shared.u32 	[%r147], %r698;
$L__BB0_116:
	bar.sync 	0;
$L__BB0_117:
	@%p55 bra 	$L__BB0_129;
	add.s32 	%r699, %r3, -1;
	setp.lt.u32 	%p86, %r699, 7;
	mov.u32 	%r1037, %r1;
	@%p86 bra 	$L__BB0_121;
	mov.b32 	%r1036, 0;
	mov.u32 	%r1037, %r1;
$L__BB0_120:
	.pragma "nounroll";
	shl.b32 	%r701, %r1037, 2;
	mov.u32 	%r702, _ZZ3GPUPViPiS1_S0_iiiiiiiiiiiiiiiiE5table;
	add.s32 	%r703, %r702, %r701;
	ld.volatile.shared.u32 	%r704, [%r703];
	mul.wide.s32 	%rd202, %r1038, 4;
	add.s64 	%rd203, %rd3, %rd202;
	st.volatile.global.u32 	[%rd203], %r704;
	add.s32 	%r705, %r84, %r1038;
	shl.b32 	%r706, %r2, 2;
	add.s32 	%r707, %r703, %r706;
	ld.volatile.shared.u32 	%r708, [%r707];
	cvt.s64.s32 	%rd204, %r263;
	mul.wide.s32 	%rd205, %r263, 4;
	add.s64 	%rd206, %rd203, %rd205;
	st.volatile.global.u32 	[%rd206+-4], %r708;
	add.s32 	%r709, %r705, %r84;
	add.s32 	%r710, %r707, %r706;
	ld.volatile.shared.u32 	%r711, [%r710];
	cvt.s64.s32 	%rd207, %r705;
	add.s64 	%rd208, %rd204, %rd207;
	shl.b64 	%rd209, %rd208, 2;
	add.s64 	%rd210, %rd3, %rd209;
	st.volatile.global.u32 	[%rd210+-4], %r711;
	add.s32 	%r712, %r709, %r84;
	add.s32 	%r713, %r710, %r706;
	ld.volatile.shared.u32 	%r714, [%r713];
	cvt.s64.s32 	%rd211, %r709;
	add.s64 	%rd212, %rd204, %rd211;
	shl.b64 	%rd213, %rd212, 2;
	add.s64 	%rd214, %rd3, %rd213;
	st.volatile.global.u32 	[%rd214+-4], %r714;
	add.s32 	%r715, %r712, %r84;
	add.s32 	%r716, %r713, %r706;
	ld.volatile.shared.u32 	%r717, [%r716];
	cvt.s64.s32 	%rd215, %r712;
	add.s64 	%rd216, %rd204, %rd215;
	shl.b64 	%rd217, %rd216, 2;
	add.s64 	%rd218, %rd3, %rd217;
	st.volatile.global.u32 	[%rd218+-4], %r717;
	add.s32 	%r718, %r715, %r84;
	add.s32 	%r719, %r716, %r706;
	ld.volatile.shared.u32 	%r720, [%r719];
	cvt.s64.s32 	%rd219, %r715;
	add.s64 	%rd220, %rd204, %rd219;
	shl.b64 	%rd221, %rd220, 2;
	add.s64 	%rd222, %rd3, %rd221;
	st.volatile.global.u32 	[%rd222+-4], %r720;
	add.s32 	%r721, %r718, %r84;
	add.s32 	%r722, %r719, %r706;
	ld.volatile.shared.u32 	%r723, [%r722];
	cvt.s64.s32 	%rd223, %r718;
	add.s64 	%rd224, %rd204, %rd223;
	shl.b64 	%rd225, %rd224, 2;
	add.s64 	%rd226, %rd3, %rd225;
	st.volatile.global.u32 	[%rd226+-4], %r723;
	add.s32 	%r724, %r722, %r706;
	ld.volatile.shared.u32 	%r725, [%r724];
	cvt.s64.s32 	%rd227, %r721;
	add.s64 	%rd228, %rd204, %rd227;
	shl.b64 	%rd229, %rd228, 2;
	add.s64 	%rd230, %rd3, %rd229;
	st.volatile.global.u32 	[%rd230+-4], %r725;
	shl.b32 	%r726, %r84, 1;
	add.s32 	%r1038, %r721, %r726;
	shl.b32 	%r727, %r2, 3;
	add.s32 	%r1037, %r727, %r1037;
	add.s32 	%r1036, %r1036, 8;
	and.b32  	%r728, %r3, 2147483640;
	setp.ne.s32 	%p87, %r1036, %r728;
	@%p87 bra 	$L__BB0_120;
$L__BB0_121:
	setp.eq.s32 	%p88, %r88, 0;
	@%p88 bra 	$L__BB0_129;
	add.s32 	%r729, %r88, -1;
	setp.lt.u32 	%p89, %r729, 3;
	@%p89 bra 	$L__BB0_124;
	shl.b32 	%r730, %r1037, 2;
	mov.u32 	%r731, _ZZ3GPUPViPiS1_S0_iiiiiiiiiiiiiiiiE5table;
	add.s32 	%r732, %r731, %r730;
	ld.volatile.shared.u32 	%r733, [%r732];
	mul.wide.s32 	%rd231, %r1038, 4;
	add.s64 	%rd232, %rd3, %rd231;
	st.volatile.global.u32 	[%rd232], %r733;
	add.s32 	%r734, %r84, %r1038;
	shl.b32 	%r735, %r2, 2;
	add.s32 	%r736, %r732, %r735;
	ld.volatile.shared.u32 	%r737, [%r736];
	cvt.s64.s32 	%rd233, %r263;
	mul.wide.s32 	%rd234, %r263, 4;
	add.s64 	%rd235, %rd232, %rd234;
	st.volatile.global.u32 	[%rd235+-4], %r737;
	add.s32 	%r738, %r734, %r84;
	add.s32 	%r739, %r736, %r735;
	ld.volatile.shared.u32 	%r740, [%r739];
	cvt.s64.s32 	%rd236, %r734;
	add.s64 	%rd237, %rd233, %rd236;
	shl.b64 	%rd238, %rd237, 2;
	add.s64 	%rd239, %rd3, %rd238;
	st.volatile.global.u32 	[%rd239+-4], %r740;
	add.s32 	%r741, %r739, %r735;
	ld.volatile.shared.u32 	%r742, [%r741];
	cvt.s64.s32 	%rd240, %r738;
	add.s64 	%rd241, %rd233, %rd240;
	shl.b64 	%rd242, %rd241, 2;
	add.s64 	%rd243, %rd3, %rd242;
	st.volatile.global.u32 	[%rd243+-4], %r742;
	shl.b32 	%r743, %r84, 1;
	add.s32 	%r1038, %r738, %r743;
	add.s32 	%r1037, %r735, %r1037;
$L__BB0_124:
	setp.eq.s32 	%p90, %r89, 0;
	@%p90 bra 	$L__BB0_129;
	setp.eq.s32 	%p91, %r89, 1;
	@%p91 bra 	$L__BB0_127;
	shl.b32 	%r744, %r1037, 2;
	mov.u32 	%r745, _ZZ3GPUPViPiS1_S0_iiiiiiiiiiiiiiiiE5table;
	add.s32 	%r746, %r745, %r744;
	ld.volatile.shared.u32 	%r747, [%r746];
	mul.wide.s32 	%rd244, %r1038, 4;
	add.s64 	%rd245, %rd3, %rd244;
	st.volatile.global.u32 	[%rd245], %r747;
	shl.b32 	%r748, %r2, 2;
	add.s32 	%r749, %r746, %r748;
	ld.volatile.shared.u32 	%r750, [%r749];
	mul.wide.s32 	%rd246, %r263, 4;
	add.s64 	%rd247, %rd245, %rd246;
	st.volatile.global.u32 	[%rd247+-4], %r750;
	shl.b32 	%r751, %r84, 1;
	add.s32 	%r1038, %r1038, %r751;
	shl.b32 	%r752, %r2, 1;
	add.s32 	%r1037, %r1037, %r752;
$L__BB0_127:
	and.b32  	%r753, %r3, 1;
	setp.eq.b32 	%p92, %r753, 1;
	not.pred 	%p93, %p92;
	@%p93 bra 	$L__BB0_129;
	shl.b32 	%r754, %r1037, 2;
	mov.u32 	%r755, _ZZ3GPUPViPiS1_S0_iiiiiiiiiiiiiiiiE5table;
	add.s32 	%r756, %r755, %r754;
	ld.volatile.shared.u32 	%r757, [%r756];
	mul.wide.s32 	%rd248, %r1038, 4;
	add.s64 	%rd249, %rd3, %rd248;
	st.volatile.global.u32 	[%rd249], %r757;
$L__BB0_129:
	setp.ne.s32 	%p94, %r1, 0;
	membar.sys;
	bar.sync 	0;
	@%p94 bra 	$L__BB0_131;
	ld.volatile.global.u32 	%r758, [%rd4+4];
	add.s32 	%r759, %r758, 1;
	st.volatile.global.u32 	[%rd4+4], %r759;
$L__BB0_131:
	bar.sync 	0;
	add.s32 	%r1012, %r1012, 1;
	setp.ne.s32 	%p95, %r1012, %r264;
	add.s32 	%r1013, %r1013, %r259;
	add.s32 	%r1014, %r1014, %r259;
	@%p95 bra 	$L__BB0_65;
$L__BB0_132:
	setp.ne.s32 	%p96, %r1, 0;
	@%p96 bra 	$L__BB0_135;
	add.s32 	%r760, %r265, %r264;
	min.s32 	%r168, %r760, %r264;
$L__BB0_134:
	ld.volatile.global.u32 	%r761, [%rd4];
	setp.lt.s32 	%p97, %r761, %r168;
	@%p97 bra 	$L__BB0_134;
$L__BB0_135:
	setp.lt.s32 	%p98, %r6, 1;
	bar.sync 	0;
	add.s32 	%r762, %r260, %r261;
	sub.s32 	%r169, %r258, %r762;
	@%p98 bra 	$L__BB0_192;
	ld.param.u32 	%r987, [_Z3GPUPViPiS1_S0_iiiiiiiiiiiiiiii_param_18];
	setp.lt.s32 	%p99, %r1, %r2;
	setp.gt.s32 	%p100, %r3, 0;
	and.pred  	%p3, %p99, %p100;
	not.b32 	%r764, %r1;
	mad.lo.s32 	%r170, %r2, %r1, %r764;
	sub.s32 	%r765, %r764, %r260;
	add.s32 	%r171, %r765, %r987;
	add.s32 	%r766, %r260, %r1;
	add.s32 	%r172, %r766, %r4;
	add.s32 	%r173, %r3, -1;
	and.b32  	%r174, %r3, 15;
	and.b32  	%r175, %r3, 7;
	add.s32 	%r176, %r175, -1;
	add.s32 	%r177, %r259, -1;
	and.b32  	%r178, %r3, 3;
	shl.b32 	%r179, %r263, 4;
	and.b32  	%r767, %r3, 2147483632;
	neg.s32 	%r180, %r767;
	shl.b32 	%r181, %r2, 2;
	add.s32 	%r1045, %r169, %r263;
	mov.b32 	%r1043, 0;
	not.pred 	%p101, %p3;
	mul.wide.s32 	%rd17, %r263, 4;
	mov.u32 	%r1044, %r259;
$L__BB0_137:
	mad.lo.s32 	%r186, %r259, %r1043, %r177;
	add.s32 	%r1064, %r1045, %r1;
	@%p101 bra 	$L__BB0_151;
	setp.lt.u32 	%p102, %r173, 15;
	mov.u32 	%r1050, %r1;
	mov.u32 	%r1051, %r1064;
	@%p102 bra 	$L__BB0_141;
	shl.b32 	%r768, %r1, 2;
	mov.u32 	%r769, _ZZ3GPUPViPiS1_S0_iiiiiiiiiiiiiiiiE5table;
	add.s32 	%r1048, %r769, %r768;
	mov.u32 	%r1046, %r180;
	mov.u32 	%r1051, %r1064;
	mov.u32 	%r1050, %r1;
$L__BB0_140:
	.pragma "nounroll";
	mul.wide.s32 	%rd250, %r1051, 4;
	add.s64 	%rd251, %rd3, %rd250;
	ld.volatile.global.u32 	%r770, [%rd251];
	st.volatile.shared.u32 	[%r1048], %r770;
	add.s64 	%rd253, %rd251, %rd17;
	ld.volatile.global.u32 	%r771, [%rd253];
	add.s32 	%r772, %r1048, %r181;
	st.volatile.shared.u32 	[%r772], %r771;
	add.s64 	%rd254, %rd253, %rd17;
	ld.volatile.global.u32 	%r773, [%rd254];
	add.s32 	%r774, %r772, %r181;
	st.volatile.shared.u32 	[%r774], %r773;
	add.s64 	%rd255, %rd254, %rd17;
	ld.volatile.global.u32 	%r775, [%rd255];
	add.s32 	%r776, %r774, %r181;
	st.volatile.shared.u32 	[%r776], %r775;
	add.s64 	%rd256, %rd255, %rd17;
	ld.volatile.global.u32 	%r777, [%rd256];
	add.s32 	%r778, %r776, %r181;
	st.volatile.shared.u32 	[%r778], %r777;
	add.s64 	%rd257, %rd256, %rd17;
	ld.volatile.global.u32 	%r779, [%rd257];
	add.s32 	%r780, %r778, %r181;
	st.volatile.shared.u32 	[%r780], %r779;
	add.s64 	%rd258, %rd257, %rd17;
	ld.volatile.global.u32 	%r781, [%rd258];
	add.s32 	%r782, %r780, %r181;
	st.volatile.shared.u32 	[%r782], %r781;
	add.s64 	%rd259, %rd258, %rd17;
	ld.volatile.global.u32 	%r783, [%rd259];
	add.s32 	%r784, %r782, %r181;
	st.volatile.shared.u32 	[%r784], %r783;
	add.s64 	%rd260, %rd259, %rd17;
	ld.volatile.global.u32 	%r785, [%rd260];
	add.s32 	%r786, %r784, %r181;
	st.volatile.shared.u32 	[%r786], %r785;
	add.s64 	%rd261, %rd260, %rd17;
	ld.volatile.global.u32 	%r787, [%rd261];
	add.s32 	%r788, %r786, %r181;
	st.volatile.shared.u32 	[%r788], %r787;
	add.s64 	%rd262, %rd261, %rd17;
	ld.volatile.global.u32 	%r789, [%rd262];
	add.s32 	%r790, %r788, %r181;
	st.volatile.shared.u32 	[%r790], %r789;
	add.s64 	%rd263, %rd262, %rd17;
	ld.volatile.global.u32 	%r791, [%rd263];
	add.s32 	%r792, %r790, %r181;
	st.volatile.shared.u32 	[%r792], %r791;
	add.s64 	%rd264, %rd263, %rd17;
	ld.volatile.global.u32 	%r793, [%rd264];
	add.s32 	%r794, %r792, %r181;
	st.volatile.shared.u32 	[%r794], %r793;
	add.s64 	%rd265, %rd264, %rd17;
	ld.volatile.global.u32 	%r795, [%rd265];
	add.s32 	%r796, %r794, %r181;
	st.volatile.shared.u32 	[%r796], %r795;
	add.s64 	%rd266, %rd265, %rd17;
	ld.volatile.global.u32 	%r797, [%rd266];
	add.s32 	%r798, %r796, %r181;
	st.volatile.shared.u32 	[%r798], %r797;
	add.s64 	%rd267, %rd266, %rd17;
	ld.volatile.global.u32 	%r799, [%rd267];
	add.s32 	%r800, %r798, %r181;
	st.volatile.shared.u32 	[%r800], %r799;
	shl.b32 	%r801, %r2, 4;
	add.s32 	%r1050, %r1050, %r801;
	shl.b32 	%r802, %r2, 6;
	add.s32 	%r1048, %r1048, %r802;
	add.s32 	%r1051, %r1051, %r179;
	add.s32 	%r1046, %r1046, 16;
	setp.ne.s32 	%p103, %r1046, 0;
	@%p103 bra 	$L__BB0_140;
$L__BB0_141:
	setp.eq.s32 	%p104, %r174, 0;
	@%p104 bra 	$L__BB0_151;
	add.s32 	%r803, %r174, -1;
	setp.lt.u32 	%p105, %r803, 7;
	@%p105 bra 	$L__BB0_144;
	mul.wide.s32 	%rd268, %r1051, 4;
	add.s64 	%rd269, %rd3, %rd268;
	ld.volatile.global.u32 	%r804, [%rd269];
	shl.b32 	%r805, %r1050, 2;
	mov.u32 	%r806, _ZZ3GPUPViPiS1_S0_iiiiiiiiiiiiiiiiE5table;
	add.s32 	%r807, %r806, %r805;
	st.volatile.shared.u32 	[%r807], %r804;
	add.s64 	%rd271, %rd269, %rd17;
	ld.volatile.global.u32 	%r808, [%rd271];
	add.s32 	%r809, %r807, %r181;
	st.volatile.shared.u32 	[%r809], %r808;
	add.s64 	%rd272, %rd271, %rd17;
	ld.volatile.global.u32 	%r810, [%rd272];
	add.s32 	%r811, %r809, %r181;
	st.volatile.shared.u32 	[%r811], %r810;
	add.s64 	%rd273, %rd272, %rd17;
	ld.volatile.global.u32 	%r812, [%rd273];
	add.s32 	%r813, %r811, %r181;
	st.volatile.shared.u32 	[%r813], %r812;
	add.s64 	%rd274, %rd273, %rd17;
	ld.volatile.global.u32 	%r814, [%rd274];
	add.s32 	%r815, %r813, %r181;
	st.volatile.shared.u32 	[%r815], %r814;
	add.s64 	%rd275, %rd274, %rd17;
	ld.volatile.global.u32 	%r816, [%rd275];
	add.s32 	%r817, %r815, %r181;
	st.volatile.shared.u32 	[%r817], %r816;
	add.s64 	%rd276, %rd275, %rd17;
	ld.volatile.global.u32 	%r818, [%rd276];
	add.s32 	%r819, %r817, %r181;
	st.volatile.shared.u32 	[%r819], %r818;
	add.s64 	%rd277, %rd276, %rd17;
	ld.volatile.global.u32 	%r820, [%rd277];
	add.s32 	%r821, %r819, %r181;
	st.volatile.shared.u32 	[%r821], %r820;
	shl.b32 	%r822, %r263, 3;
	add.s32 	%r1051, %r822, %r1051;
	shl.b32 	%r823, %r2, 3;
	add.s32 	%r1050, %r823, %r1050;
$L__BB0_144:
	setp.eq.s32 	%p106, %r175, 0;
	@%p106 bra 	$L__BB0_151;
	setp.lt.u32 	%p107, %r176, 3;
	@%p107 bra 	$L__BB0_147;
	mul.wide.s32 	%rd278, %r1051, 4;
	add.s64 	%rd279, %rd3, %rd278;
	ld.volatile.global.u32 	%r824, [%rd279];
	shl.b32 	%r825, %r1050, 2;
	mov.u32 	%r826, _ZZ3GPUPViPiS1_S0_iiiiiiiiiiiiiiiiE5table;
	add.s32 	%r827, %r826, %r825;
	st.volatile.shared.u32 	[%r827], %r824;
	add.s64 	%rd281, %rd279, %rd17;
	ld.volatile.global.u32 	%r828, [%rd281];
	add.s32 	%r829, %r827, %r181;
	st.volatile.shared.u32 	[%r829], %r828;
	add.s64 	%rd282, %rd281, %rd17;
	ld.volatile.global.u32 	%r830, [%rd282];
	add.s32 	%r831, %r829, %r181;
	st.volatile.shared.u32 	[%r831], %r830;
	add.s64 	%rd283, %rd282, %rd17;
	ld.volatile.global.u32 	%r832, [%rd283];
	add.s32 	%r833, %r831, %r181;
	st.volatile.shared.u32 	[%r833], %r832;
	shl.b32 	%r834, %r263, 2;
	add.s32 	%r1051, %r834, %r1051;
	add.s32 	%r1050, %r181, %r1050;
$L__BB0_147:
	setp.eq.s32 	%p108, %r178, 0;
	@%p108 bra 	$L__BB0_151;
	setp.eq.s32 	%p109, %r178, 1;
	mul.wide.s32 	%rd284, %r1051, 4;
	add.s64 	%rd16, %rd3, %rd284;
	ld.volatile.global.u32 	%r835, [%rd16];
	shl.b32 	%r836, %r1050, 2;
	mov.u32 	%r837, _ZZ3GPUPViPiS1_S0_iiiiiiiiiiiiiiiiE5table;
	add.s32 	%r207, %r837, %r836;
	st.volatile.shared.u32 	[%r207], %r835;
	@%p109 bra 	$L__BB0_151;
	setp.eq.s32 	%p110, %r178, 2;
	add.s64 	%rd18, %rd16, %rd17;
	ld.volatile.global.u32 	%r838, [%rd18];
	add.s32 	%r208, %r207, %r181;
	st.volatile.shared.u32 	[%r208], %r838;
	@%p110 bra 	$L__BB0_151;
	add.s64 	%rd285, %rd18, %rd17;
	ld.volatile.global.u32 	%r839, [%rd285];
	add.s32 	%r840, %r208, %r181;
	st.volatile.shared.u32 	[%r840], %r839;
$L__BB0_151:
	bar.sync 	0;
	membar.cta;
	sub.s32 	%r841, %r3, %r1044;
	mul.lo.s32 	%r1057, %r841, %r2;
	setp.lt.s32 	%p111, %r1044, 1;
	@%p111 bra 	$L__BB0_179;
	add.s32 	%r842, %r171, %r1044;
	mul.wide.s32 	%rd286, %r842, 4;
	add.s64 	%rd19, %rd2, %rd286;
	and.b32  	%r210, %r1044, 3;
	setp.eq.s32 	%p112, %r210, 0;
	mov.u32 	%r1056, %r1044;
	@%p112 bra 	$L__BB0_165;
	add.s32 	%r1057, %r1057, %r2;
	min.s32 	%r843, %r259, %r1044;
	setp.ge.s32 	%p113, %r1, %r843;
	sub.s32 	%r844, %r172, %r1044;
	mul.wide.s32 	%rd287, %r844, 4;
	add.s64 	%rd20, %rd1, %rd287;
	@%p113 bra 	$L__BB0_156;
	add.s32 	%r845, %r170, %r1057;
	shl.b32 	%r846, %r845, 2;
	mov.u32 	%r847, _ZZ3GPUPViPiS1_S0_iiiiiiiiiiiiiiiiE5table;
	add.s32 	%r212, %r847, %r846;
	ld.volatile.shared.u32 	%r848, [%r212+-4];
	sub.s32 	%r849, %r845, %r2;
	shl.b32 	%r850, %r849, 2;
	add.s32 	%r213, %r847, %r850;
	ld.volatile.shared.u32 	%r851, [%r213];
	max.s32 	%r852, %r848, %r851;
	st.volatile.shared.u32 	[%r212], %r852;
	ld.global.u32 	%r853, [%rd19];
	ld.global.u32 	%r854, [%rd20];
	setp.ne.s32 	%p114, %r853, %r854;
	@%p114 bra 	$L__BB0_156;
	ld.volatile.shared.u32 	%r855, [%r213+-4];
	add.s32 	%r856, %r855, 1;
	st.volatile.shared.u32 	[%r212], %r856;
$L__BB0_156:
	bar.sync 	0;
	setp.eq.s32 	%p115, %r210, 1;
	mov.u32 	%r1056, %r186;
	@%p115 bra 	$L__BB0_165;
	add.s32 	%r1057, %r1057, %r2;
	min.s32 	%r857, %r259, %r186;
	setp.ge.s32 	%p116, %r1, %r857;
	@%p116 bra 	$L__BB0_160;
	add.s32 	%r858, %r170, %r1057;
	shl.b32 	%r859, %r858, 2;
	mov.u32 	%r860, _ZZ3GPUPViPiS1_S0_iiiiiiiiiiiiiiiiE5table;
	add.s32 	%r215, %r860, %r859;
	ld.volatile.shared.u32 	%r861, [%r215+-4];
	sub.s32 	%r862, %r858, %r2;
	shl.b32 	%r863, %r862, 2;
	add.s32 	%r216, %r860, %r863;
	ld.volatile.shared.u32 	%r864, [%r216];
	max.s32 	%r865, %r861, %r864;
	st.volatile.shared.u32 	[%r215], %r865;
	ld.global.u32 	%r866, [%rd19];
	ld.global.u32 	%r867, [%rd20+4];
	setp.ne.s32 	%p117, %r866, %r867;
	@%p117 bra 	$L__BB0_160;
	ld.volatile.shared.u32 	%r868, [%r216+-4];
	add.s32 	%r869, %r868, 1;
	st.volatile.shared.u32 	[%r215], %r869;
$L__BB0_160:
	bar.sync 	0;
	add.s32 	%r1056, %r186, -1;
	setp.eq.s32 	%p118, %r210, 2;
	@%p118 bra 	$L__BB0_165;
	add.s32 	%r1057, %r1057, %r2;
	min.s32 	%r870, %r259, %r1056;
	setp.ge.s32 	%p119, %r1, %r870;
	@%p119 bra 	$L__BB0_164;
	add.s32 	%r871, %r170, %r1057;
	shl.b32 	%r872, %r871, 2;
	mov.u32 	%r873, _ZZ3GPUPViPiS1_S0_iiiiiiiiiiiiiiiiE5table;
	add.s32 	%r219, %r873, %r872;
	ld.volatile.shared.u32 	%r874, [%r219+-4];
	sub.s32 	%r875, %r871, %r2;
	shl.b32 	%r876, %r875, 2;
	add.s32 	%r220, %r873, %r876;
	ld.volatile.shared.u32 	%r877, [%r220];
	max.s32 	%r878, %r874, %r877;
	st.volatile.shared.u32 	[%r219], %r878;
	ld.global.u32 	%r879, [%rd19];
	ld.global.u32 	%r880, [%rd20+8];
	setp.ne.s32 	%p120, %r879, %r880;
	@%p120 bra 	$L__BB0_164;
	ld.volatile.shared.u32 	%r881, [%r220+-4];
	add.s32 	%r882, %r881, 1;
	st.volatile.shared.u32 	[%r219], %r882;
$L__BB0_164:
	bar.sync 	0;
	add.s32 	%r1056, %r186, -2;
$L__BB0_165:
	setp.lt.u32 	%p121, %r186, 3;
	@%p121 bra 	$L__BB0_179;
$L__BB0_166:
	mov.u32 	%r224, %r1056;
	add.s32 	%r226, %r1057, %r2;
	min.s32 	%r883, %r259, %r224;
	setp.ge.s32 	%p122, %r1, %r883;
	sub.s32 	%r884, %r172, %r224;
	mul.wide.s32 	%rd288, %r884, 4;
	add.s64 	%rd21, %rd1, %rd288;
	@%p122 bra 	$L__BB0_169;
	add.s32 	%r885, %r170, %r226;
	shl.b32 	%r886, %r885, 2;
	mov.u32 	%r887, _ZZ3GPUPViPiS1_S0_iiiiiiiiiiiiiiiiE5table;
	add.s32 	%r227, %r887, %r886;
	ld.volatile.shared.u32 	%r888, [%r227+-4];
	sub.s32 	%r889, %r885, %r2;
	shl.b32 	%r890, %r889, 2;
	add.s32 	%r228, %r887, %r890;
	ld.volatile.shared.u32 	%r891, [%r228];
	max.s32 	%r892, %r888, %r891;
	st.volatile.shared.u32 	[%r227], %r892;
	ld.global.u32 	%r893, [%rd19];
	ld.global.u32 	%r894, [%rd21];
	setp.ne.s32 	%p123, %r893, %r894;
	@%p123 bra 	$L__BB0_169;
	ld.volatile.shared.u32 	%r895, [%r228+-4];
	add.s32 	%r896, %r895, 1;
	st.volatile.shared.u32 	[%r227], %r896;
$L__BB0_169:
	bar.sync 	0;
	add.s32 	%r897, %r224, -1;
	add.s32 	%r229, %r226, %r2;
	min.s32 	%r898, %r259, %r897;
	setp.ge.s32 	%p124, %r1, %r898;
	@%p124 bra 	$L__BB0_172;
	add.s32 	%r899, %r170, %r229;
	shl.b32 	%r900, %r899, 2;
	mov.u32 	%r901, _ZZ3GPUPViPiS1_S0_iiiiiiiiiiiiiiiiE5table;
	add.s32 	%r230, %r901, %r900;
	ld.volatile.shared.u32 	%r902, [%r230+-4];
	sub.s32 	%r903, %r899, %r2;
	shl.b32 	%r904, %r903, 2;
	add.s32 	%r231, %r901, %r904;
	ld.volatile.shared.u32 	%r905, [%r231];
	max.s32 	%r906, %r902, %r905;
	st.volatile.shared.u32 	[%r230], %r906;
	ld.global.u32 	%r907, [%rd19];
	ld.global.u32 	%r908, [%rd21+4];
	setp.ne.s32 	%p125, %r907, %r908;
	@%p125 bra 	$L__BB0_172;
	ld.volatile.shared.u32 	%r909, [%r231+-4];
	add.s32 	%r910, %r909, 1;
	st.volatile.shared.u32 	[%r230], %r910;
$L__BB0_172:
	bar.sync 	0;
	add.s32 	%r911, %r224, -2;
	add.s32 	%r232, %r229, %r2;
	min.s32 	%r912, %r259, %r911;
	setp.ge.s32 	%p126, %r1, %r912;
	@%p126 bra 	$L__BB0_175;
	add.s32 	%r913, %r170, %r232;
	shl.b32 	%r914, %r913, 2;
	mov.u32 	%r915, _ZZ3GPUPViPiS1_S0_iiiiiiiiiiiiiiiiE5table;
	add.s32 	%r233, %r915, %r914;
	ld.volatile.shared.u32 	%r916, [%r233+-4];
	sub.s32 	%r917, %r913, %r2;
	shl.b32 	%r918, %r917, 2;
	add.s32 	%r234, %r915, %r918;
	ld.volatile.shared.u32 	%r919, [%r234];
	max.s32 	%r920, %r916, %r919;
	st.volatile.shared.u32 	[%r233], %r920;
	ld.global.u32 	%r921, [%rd19];
	ld.global.u32 	%r922, [%rd21+8];
	setp.ne.s32 	%p127, %r921, %r922;
	@%p127 bra 	$L__BB0_175;
	ld.volatile.shared.u32 	%r923, [%r234+-4];
	add.s32 	%r924, %r923, 1;
	st.volatile.shared.u32 	[%r233], %r924;
$L__BB0_175:
	bar.sync 	0;
	add.s32 	%r925, %r224, -3;
	add.s32 	%r1057, %r232, %r2;
	min.s32 	%r926, %r259, %r925;
	setp.ge.s32 	%p128, %r1, %r926;
	@%p128 bra 	$L__BB0_178;
	add.s32 	%r927, %r170, %r1057;
	shl.b32 	%r928, %r927, 2;
	mov.u32 	%r929, _ZZ3GPUPViPiS1_S0_iiiiiiiiiiiiiiiiE5table;
	add.s32 	%r236, %r929, %r928;
	ld.volatile.shared.u32 	%r930, [%r236+-4];
	sub.s32 	%r931, %r927, %r2;
	shl.b32 	%r932, %r931, 2;
	add.s32 	%r237, %r929, %r932;
	ld.volatile.shared.u32 	%r933, [%r237];
	max.s32 	%r934, %r930, %r933;
	st.volatile.shared.u32 	[%r236], %r934;
	ld.global.u32 	%r935, [%rd19];
	ld.global.u32 	%r936, [%rd21+12];
	setp.ne.s32 	%p129, %r935, %r936;
	@%p129 bra 	$L__BB0_178;
	ld.volatile.shared.u32 	%r937, [%r237+-4];
	add.s32 	%r938, %r937, 1;
	st.volatile.shared.u32 	[%r236], %r938;
$L__BB0_178:
	bar.sync 	0;
	add.s32 	%r1056, %r224, -4;
	setp.gt.s32 	%p130, %r224, 4;
	@%p130 bra 	$L__BB0_166;
$L__BB0_179:
	@%p101 bra 	$L__BB0_191;
	setp.lt.u32 	%p132, %r173, 7;
	mov.u32 	%r1063, %r1;
	@%p132 bra 	$L__BB0_183;
	mov.b32 	%r1062, 0;
	mov.u32 	%r1063, %r1;
$L__BB0_182:
	.pragma "nounroll";
	shl.b32 	%r940, %r1063, 2;
	mov.u32 	%r941, _ZZ3GPUPViPiS1_S0_iiiiiiiiiiiiiiiiE5table;
	add.s32 	%r942, %r941, %r940;
	ld.volatile.shared.u32 	%r943, [%r942];
	mul.wide.s32 	%rd289, %r1064, 4;
	add.s64 	%rd290, %rd3, %rd289;
	st.volatile.global.u32 	[%rd290], %r943;
	add.s32 	%r944, %r942, %r181;
	ld.volatile.shared.u32 	%r945, [%r944];
	add.s64 	%rd292, %rd290, %rd17;
	st.volatile.global.u32 	[%rd292], %r945;
	add.s32 	%r946, %r944, %r181;
	ld.volatile.shared.u32 	%r947, [%r946];
	add.s64 	%rd293, %rd292, %rd17;
	st.volatile.global.u32 	[%rd293], %r947;
	add.s32 	%r948, %r946, %r181;
	ld.volatile.shared.u32 	%r949, [%r948];
	add.s64 	%rd294, %rd293, %rd17;
	st.volatile.global.u32 	[%rd294], %r949;
	add.s32 	%r950, %r948, %r181;
	ld.volatile.shared.u32 	%r951, [%r950];
	add.s64 	%rd295, %rd294, %rd17;
	st.volatile.global.u32 	[%rd295], %r951;
	add.s32 	%r952, %r950, %r181;
	ld.volatile.shared.u32 	%r953, [%r952];
	add.s64 	%rd296, %rd295, %rd17;
	st.volatile.global.u32 	[%rd296], %r953;
	add.s32 	%r954, %r952, %r181;
	ld.volatile.shared.u32 	%r955, [%r954];
	add.s64 	%rd297, %rd296, %rd17;
	st.volatile.global.u32 	[%rd297], %r955;
	add.s32 	%r956, %r954, %r181;
	ld.volatile.shared.u32 	%r957, [%r956];
	add.s64 	%rd298, %rd297, %rd17;
	st.volatile.global.u32 	[%rd298], %r957;
	shl.b32 	%r958, %r263, 3;
	add.s32 	%r1064, %r958, %r1064;
	shl.b32 	%r959, %r2, 3;
	add.s32 	%r1063, %r959, %r1063;
	add.s32 	%r1062, %r1062, 8;
	and.b32  	%r960, %r3, 2147483640;
	setp.ne.s32 	%p133, %r1062, %r960;
	@%p133 bra 	$L__BB0_182;
$L__BB0_183:
	setp.eq.s32 	%p134, %r175, 0;
	@%p134 bra 	$L__BB0_191;
	setp.lt.u32 	%p135, %r176, 3;
	@%p135 bra 	$L__BB0_186;
	shl.b32 	%r961, %r1063, 2;
	mov.u32 	%r962, _ZZ3GPUPViPiS1_S0_iiiiiiiiiiiiiiiiE5table;
	add.s32 	%r963, %r962, %r961;
	ld.volatile.shared.u32 	%r964, [%r963];
	mul.wide.s32 	%rd299, %r1064, 4;
	add.s64 	%rd300, %rd3, %rd299;
	st.volatile.global.u32 	[%rd300], %r964;
	add.s32 	%r965, %r963, %r181;
	ld.volatile.shared.u32 	%r966, [%r965];
	add.s64 	%rd302, %rd300, %rd17;
	st.volatile.global.u32 	[%rd302], %r966;
	add.s32 	%r967, %r965, %r181;
	ld.volatile.shared.u32 	%r968, [%r967];
	add.s64 	%rd303, %rd302, %rd17;
	st.volatile.global.u32 	[%rd303], %r968;
	add.s32 	%r969, %r967, %r181;
	ld.volatile.shared.u32 	%r970, [%r969];
	add.s64 	%rd304, %rd303, %rd17;
	st.volatile.global.u32 	[%rd304], %r970;
	shl.b32 	%r971, %r263, 2;
	add.s32 	%r1064, %r971, %r1064;
	add.s32 	%r1063, %r181, %r1063;
$L__BB0_186:
	setp.eq.s32 	%p136, %r178, 0;
	@%p136 bra 	$L__BB0_191;
	setp.eq.s32 	%p137, %r178, 1;
	@%p137 bra 	$L__BB0_189;
	shl.b32 	%r972, %r1063, 2;
	mov.u32 	%r973, _ZZ3GPUPViPiS1_S0_iiiiiiiiiiiiiiiiE5table;
	add.s32 	%r974, %r973, %r972;
	ld.volatile.shared.u32 	%r975, [%r974];
	mul.wide.s32 	%rd305, %r1064, 4;
	add.s64 	%rd306, %rd3, %rd305;
	st.volatile.global.u32 	[%rd306], %r975;
	add.s32 	%r976, %r974, %r181;
	ld.volatile.shared.u32 	%r977, [%r976];
	add.s64 	%rd308, %rd306, %rd17;
	st.volatile.global.u32 	[%rd308], %r977;
	shl.b32 	%r978, %r263, 1;
	add.s32 	%r1064, %r1064, %r978;
	shl.b32 	%r979, %r2, 1;
	add.s32 	%r1063, %r1063, %r979;
$L__BB0_189:
	and.b32  	%r980, %r3, 1;
	setp.eq.b32 	%p138, %r980, 1;
	not.pred 	%p139, %p138;
	@%p139 bra 	$L__BB0_191;
	shl.b32 	%r981, %r1063, 2;
	mov.u32 	%r982, _ZZ3GPUPViPiS1_S0_iiiiiiiiiiiiiiiiE5table;
	add.s32 	%r983, %r982, %r981;
	ld.volatile.shared.u32 	%r984, [%r983];
	mul.wide.s32 	%rd309, %r1064, 4;
	add.s64 	%rd310, %rd3, %rd309;
	st.volatile.global.u32 	[%rd310], %r984;
$L__BB0_191:
	bar.sync 	0;
	add.s32 	%r1045, %r1045, %r259;
	add.s32 	%r1044, %r1044, %r259;
	add.s32 	%r1043, %r1043, 1;
	setp.ne.s32 	%p140, %r1043, %r6;
	@%p140 bra 	$L__BB0_137;
$L__BB0_192:
	setp.ne.s32 	%p141, %r1, 0;
	@%p141 bra 	$L__BB0_194;
	ld.volatile.global.u32 	%r985, [%rd4+4];
	add.s32 	%r986, %r985, 1;
	st.volatile.global.u32 	[%rd4+4], %r986;
$L__BB0_194:
	bar.sync 	0;
	ret;

}


// ===== COMPILED SASS (sm_100) =====

	.target	sm_100

	.elftype	@"ET_EXEC"


//--------------------- .note.nv.tkinfo           --------------------------
	.section	.note.nv.tkinfo,"",@"SHT_NOTE"
	.sectionflags	@"SHF_NOTE_NV_TKINFO"
	.tkinfo
        /*0018*/ 	.word	0x00000002
        /*0030*/ 	.string	""
        /*0030*/ 	.string	"ptxas"
        /*0030*/ 	.string	"Cuda compilation tools, release 13.0, V13.0.88"
        /*0030*/ 	.string	"Build cuda_13.0.r13.0/compiler.36424714_0"
        /*0030*/ 	.string	"-arch sm_100 -m 64 "



//--------------------- .note.nv.cuinfo           --------------------------
	.section	.note.nv.cuinfo,"",@"SHT_NOTE"
	.sectionflags	@"SHF_NOTE_NV_CUINFO"
        /*0018*/ 	.short	0x0002
        /*001a*/ 	.short	0x0064
        /*001c*/ 	.short	0x0082
	.zero		2


//--------------------- .nv.info                  --------------------------
	.section	.nv.info,"",@"SHT_CUDA_INFO"
	.align	4


	//----- nvinfo : EIATTR_REGCOUNT
	.align		4
        /*0000*/ 	.byte	0x04, 0x2f
        /*0002*/ 	.short	(.L_2 - .L_1)
	.align		4
.L_1:
        /*0004*/ 	.word	index@(_Z3GPUPViPiS1_S0_iiiiiiiiiiiiiiii)
        /*0008*/ 	.word	0x00000020


	//----- nvinfo : EIATTR_FRAME_SIZE
	.align		4
.L_2:
        /*000c*/ 	.byte	0x04, 0x11
        /*000e*/ 	.short	(.L_4 - .L_3)
	.align		4
.L_3:
        /*0010*/ 	.word	index@(_Z3GPUPViPiS1_S0_iiiiiiiiiiiiiiii)
        /*0014*/ 	.word	0x00000000


	//----- nvinfo : EIATTR_MIN_STACK_SIZE
	.align		4
.L_4:
        /*0018*/ 	.byte	0x04, 0x12
        /*001a*/ 	.short	(.L_6 - .L_5)
	.align		4
.L_5:
        /*001c*/ 	.word	index@(_Z3GPUPViPiS1_S0_iiiiiiiiiiiiiiii)
        /*0020*/ 	.word	0x00000000
.L_6:


//--------------------- .nv.compat                --------------------------
	.section	.nv.compat,"",@"SHT_CUDA_COMPAT_INFO"
	.align	4
        /*0000*/ 	.byte	0x02, 0x09, 0x00, 0x00, 0x02, 0x02, 0x01, 0x00, 0x02, 0x05, 0x05, 0x00, 0x03, 0x07, 0x01, 0x01
        /*0010*/ 	.byte	0x02, 0x03, 0x00, 0x00, 0x02, 0x06, 0x01, 0x00, 0x04, 0x0b, 0x08, 0x00, 0x09, 0x00, 0x00, 0x00
        /*0020*/ 	.byte	0x00, 0x00, 0x00, 0x00


//--------------------- .nv.info._Z3GPUPViPiS1_S0_iiiiiiiiiiiiiiii --------------------------
	.section	.nv.info._Z3GPUPViPiS1_S0_iiiiiiiiiiiiiiii,"",@"SHT_CUDA_INFO"
	.sectionflags	@""
	.align	4


	//----- nvinfo : EIATTR_CUDA_API_VERSION
	.align		4
        /*0000*/ 	.byte	0x04, 0x37
        /*0002*/ 	.short	(.L_8 - .L_7)
.L_7:
        /*0004*/ 	.word	0x00000082


	//----- nvinfo : EIATTR_KPARAM_INFO
	.align		4
.L_8:
        /*0008*/ 	.byte	0x04, 0x17
        /*000a*/ 	.short	(.L_10 - .L_9)
.L_9:
        /*000c*/ 	.word	0x00000000
        /*0010*/ 	.short	0x0013
        /*0012*/ 	.short	0x005c
        /*0014*/ 	.byte	0x00, 0xf0, 0x11, 0x00


	//----- nvinfo : EIATTR_KPARAM_INFO
	.align		4
.L_10:
        /*0018*/ 	.byte	0x04, 0x17
        /*001a*/ 	.short	(.L_12 - .L_11)
.L_11:
        /*001c*/ 	.word	0x00000000
        /*0020*/ 	.short	0x0012
        /*0022*/ 	.short	0x0058
        /*0024*/ 	.byte	0x00, 0xf0, 0x11, 0x00


	//----- nvinfo : EIATTR_KPARAM_INFO
	.align		4
.L_12:
        /*0028*/ 	.byte	0x04, 0x17
        /*002a*/ 	.short	(.L_14 - .L_13)
.L_13:
        /*002c*/ 	.word	0x00000000
        /*0030*/ 	.short	0x0011
        /*0032*/ 	.short	0x0054
        /*0034*/ 	.byte	0x00, 0xf0, 0x11, 0x00


	//----- nvinfo : EIATTR_KPARAM_INFO
	.align		4
.L_14:
        /*0038*/ 	.byte	0x04, 0x17
        /*003a*/ 	.short	(.L_16 - .L_15)
.L_15:
        /*003c*/ 	.word	0x00000000
        /*0040*/ 	.short	0x0010
        /*0042*/ 	.short	0x0050
        /*0044*/ 	.byte	0x00, 0xf0, 0x11, 0x00


	//----- nvinfo : EIATTR_KPARAM_INFO
	.align		4
.L_16:
        /*0048*/ 	.byte	0x04, 0x17
        /*004a*/ 	.short	(.L_18 - .L_17)
.L_17:
        /*004c*/ 	.word	0x00000000
        /*0050*/ 	.short	0x000f
        /*0052*/ 	.short	0x004c
        /*0054*/ 	.byte	0x00, 0xf0, 0x11, 0x00


	//----- nvinfo : EIATTR_KPARAM_INFO
	.align		4
.L_18:
        /*0058*/ 	.byte	0x04, 0x17
        /*005a*/ 	.short	(.L_20 - .L_19)
.L_19:
        /*005c*/ 	.word	0x00000000
        /*0060*/ 	.short	0x000e
        /*0062*/ 	.short	0x0048
        /*0064*/ 	.byte	0x00, 0xf0, 0x11, 0x00


	//----- nvinfo : EIATTR_KPARAM_INFO
	.align		4
.L_20:
        /*0068*/ 	.byte	0x04, 0x17
        /*006a*/ 	.short	(.L_22 - .L_21)
.L_21:
        /*006c*/ 	.word	0x00000000
        /*0070*/ 	.short	0x000d
        /*0072*/ 	.short	0x0044
        /*0074*/ 	.byte	0x00, 0xf0, 0x11, 0x00


	//----- nvinfo : EIATTR_KPARAM_INFO
	.align		4
.L_22:
        /*0078*/ 	.byte	0x04, 0x17
        /*007a*/ 	.short	(.L_24 - .L_23)
.L_23:
        /*007c*/ 	.word	0x00000000
        /*0080*/ 	.short	0x000c
        /*0082*/ 	.short	0x0040
        /*0084*/ 	.byte	0x00, 0xf0, 0x11, 0x00


	//----- nvinfo : EIATTR_KPARAM_INFO
	.align		4
.L_24:
        /*0088*/ 	.byte	0x04, 0x17
        /*008a*/ 	.short	(.L_26 - .L_25)
.L_25:
        /*008c*/ 	.word	0x00000000
        /*0090*/ 	.short	0x000b
        /*0092*/ 	.short	0x003c
        /*0094*/ 	.byte	0x00, 0xf0, 0x11, 0x00


	//----- nvinfo : EIATTR_KPARAM_INFO
	.align		4
.L_26:
        /*0098*/ 	.byte	0x04, 0x17
        /*009a*/ 	.short	(.L_28 - .L_27)
.L_27:
        /*009c*/ 	.word	0x00000000
        /*00a0*/ 	.short	0x000a
        /*00a2*/ 	.short	0x0038
        /*00a4*/ 	.byte	0x00, 0xf0, 0x11, 0x00


	//----- nvinfo : EIATTR_KPARAM_INFO
	.align		4
.L_28:
        /*00a8*/ 	.byte	0x04, 0x17
        /*00aa*/ 	.short	(.L_30 - .L_29)
.L_29:
        /*00ac*/ 	.word	0x00000000
        /*00b0*/ 	.short	0x0009
        /*00b2*/ 	.short	0x0034
        /*00b4*/ 	.byte	0x00, 0xf0, 0x11, 0x00


	//----- nvinfo : EIATTR_KPARAM_INFO
	.align		4
.L_30:
        /*00b8*/ 	.byte	0x04, 0x17
        /*00ba*/ 	.short	(.L_32 - .L_31)
.L_31:
        /*00bc*/ 	.word	0x00000000
        /*00c0*/ 	.short	0x0008
        /*00c2*/ 	.short	0x0030
        /*00c4*/ 	.byte	0x00, 0xf0, 0x11, 0x00


	//----- nvinfo : EIATTR_KPARAM_INFO
	.align		4
.L_32:
        /*00c8*/ 	.byte	0x04, 0x17
        /*00ca*/ 	.short	(.L_34 - .L_33)
.L_33:
        /*00cc*/ 	.word	0x00000000
        /*00d0*/ 	.short	0x0007
        /*00d2*/ 	.short	0x002c
        /*00d4*/ 	.byte	0x00, 0xf0, 0x11, 0x00


	//----- nvinfo : EIATTR_KPARAM_INFO
	.align		4
.L_34:
        /*00d8*/ 	.byte	0x04, 0x17
        /*00da*/ 	.short	(.L_36 - .L_35)
.L_35:
        /*00dc*/ 	.word	0x00000000
        /*00e0*/ 	.short	0x0006
        /*00e2*/ 	.short	0x0028
        /*00e4*/ 	.byte	0x00, 0xf0, 0x11, 0x00


	//----- nvinfo : EIATTR_KPARAM_INFO
	.align		4
.L_36:
        /*00e8*/ 	.byte	0x04, 0x17
        /*00ea*/ 	.short	(.L_38 - .L_37)
.L_37:
        /*00ec*/ 	.word	0x00000000
        /*00f0*/ 	.short	0x0005
        /*00f2*/ 	.short	0x0024
        /*00f4*/ 	.byte	0x00, 0xf0, 0x11, 0x00


	//----- nvinfo : EIATTR_KPARAM_INFO
	.align		4
.L_38:
        /*00f8*/ 	.byte	0x04, 0x17
        /*00fa*/ 	.short	(.L_40 - .L_39)
.L_39:
        /*00fc*/ 	.word	0x00000000
        /*0100*/ 	.short	0x0004
        /*0102*/ 	.short	0x0020
        /*0104*/ 	.byte	0x00, 0xf0, 0x11, 0x00


	//----- nvinfo : EIATTR_KPARAM_INFO
	.align		4
.L_40:
        /*0108*/ 	.byte	0x04, 0x17
        /*010a*/ 	.short	(.L_42 - .L_41)
.L_41:
        /*010c*/ 	.word	0x00000000
        /*0110*/ 	.short	0x0003
        /*0112*/ 	.short	0x0018
        /*0114*/ 	.byte	0x00, 0xf5, 0x21, 0x00


	//----- nvinfo : EIATTR_KPARAM_INFO
	.align		4
.L_42:
        /*0118*/ 	.byte	0x04, 0x17
        /*011a*/ 	.short	(.L_44 - .L_43)
.L_43:
        /*011c*/ 	.word	0x00000000
        /*0120*/ 	.short	0x0002
        /*0122*/ 	.short	0x0010
        /*0124*/ 	.byte	0x00, 0xf5, 0x21, 0x00


	//----- nvinfo : EIATTR_KPARAM_INFO
	.align		4
.L_44:
        /*0128*/ 	.byte	0x04, 0x17
        /*012a*/ 	.short	(.L_46 - .L_45)
.L_45:
        /*012c*/ 	.word	0x00000000
        /*0130*/ 	.short	0x0001
        /*0132*/ 	.short	0x0008
        /*0134*/ 	.byte	0x00, 0xf5, 0x21, 0x00


	//----- nvinfo : EIATTR_KPARAM_INFO
	.align		4
.L_46:
        /*0138*/ 	.byte	0x04, 0x17
        /*013a*/ 	.short	(.L_48 - .L_47)
.L_47:
        /*013c*/ 	.word	0x00000000
        /*0140*/ 	.short	0x0000
        /*0142*/ 	.short	0x0000
        /*0144*/ 	.byte	0x00, 0xf5, 0x21, 0x00


	//----- nvinfo : EIATTR_SPARSE_MMA_MASK
	.align		4
.L_48:
        /*0148*/ 	.byte	0x03, 0x50
        /*014a*/ 	.short	0x0000


	//----- nvinfo : EIATTR_MAXREG_COUNT
	.align		4
        /*014c*/ 	.byte	0x03, 0x1b
        /*014e*/ 	.short	0x00ff


	//----- nvinfo : EIATTR_NUM_BARRIERS
	.align		4
        /*0150*/ 	.byte	0x02, 0x4c
        /*0152*/ 	.byte	0x01
	.zero		1


	//----- nvinfo : EIATTR_MERCURY_ISA_VERSION
	.align		4
        /*0154*/ 	.byte	0x03, 0x5f
        /*0156*/ 	.short	0x0101


	//----- nvinfo : EIATTR_VRC_CTA_INIT_COUNT
	.align		4
        /*0158*/ 	.byte	0x02, 0x4a
	.zero		1
	.zero		1


	//----- nvinfo : EIATTR_EXIT_INSTR_OFFSETS
	.align		4
        /*015c*/ 	.byte	0x04, 0x1c
        /*015e*/ 	.short	(.L_50 - .L_49)


	//   ....[0]....
.L_49:
        /*0160*/ 	.word	0x000070f0


	//----- nvinfo : EIATTR_CRS_STACK_SIZE
	.align		4
.L_50:
        /*0164*/ 	.byte	0x04, 0x1e
        /*0166*/ 	.short	(.L_52 - .L_51)
.L_51:
        /*0168*/ 	.word	0x00000000


	//----- nvinfo : EIATTR_CBANK_PARAM_SIZE
	.align		4
.L_52:
        /*016c*/ 	.byte	0x03, 0x19
        /*016e*/ 	.short	0x0060


	//----- nvinfo : EIATTR_PARAM_CBANK
	.align		4
        /*0170*/ 	.byte	0x04, 0x0a
        /*0172*/ 	.short	(.L_54 - .L_53)
	.align		4
.L_53:
        /*0174*/ 	.word	index@(.nv.constant0._Z3GPUPViPiS1_S0_iiiiiiiiiiiiiiii)
        /*0178*/ 	.short	0x0380
        /*017a*/ 	.short	0x0060


	//----- nvinfo : EIATTR_SW_WAR
	.align		4
.L_54:
        /*017c*/ 	.byte	0x04, 0x36
        /*017e*/ 	.short	(.L_56 - .L_55)
.L_55:
        /*0180*/ 	.word	0x00000008
.L_56:


//--------------------- .nv.callgraph             --------------------------
	.section	.nv.callgraph,"",@"SHT_CUDA_CALLGRAPH"
	.align	4
	.sectionentsize	8
	.align		4
        /*0000*/ 	.word	0x00000000
	.align		4
        /*0004*/ 	.word	0xffffffff
	.align		4
        /*0008*/ 	.word	0x00000000
	.align		4
        /*000c*/ 	.word	0xfffffffe
	.align		4
        /*0010*/ 	.word	0x00000000
	.align		4
        /*0014*/ 	.word	0xfffffffd
	.align		4
        /*0018*/ 	.word	0x00000000
	.align		4
        /*001c*/ 	.word	0xfffffffc


//--------------------- .nv.constant4             --------------------------
	.section	.nv.constant4,"a",@progbits
	.align	8
	.align		8
.nv.constant4:
        /*0000*/ 	.dword	row


//--------------------- .text._Z3GPUPViPiS1_S0_iiiiiiiiiiiiiiii --------------------------
	.section	.text._Z3GPUPViPiS1_S0_iiiiiiiiiiiiiiii,"ax",@progbits
	.align	128
        .global         _Z3GPUPViPiS1_S0_iiiiiiiiiiiiiiii
        .type           _Z3GPUPViPiS1_S0_iiiiiiiiiiiiiiii,@function
        .size           _Z3GPUPViPiS1_S0_iiiiiiiiiiiiiiii,(.L_x_104 - _Z3GPUPViPiS1_S0_iiiiiiiiiiiiiiii)
        .other          _Z3GPUPViPiS1_S0_iiiiiiiiiiiiiiii,@"STO_CUDA_ENTRY STV_DEFAULT"
_Z3GPUPViPiS1_S0_iiiiiiiiiiiiiiii:
.text._Z3GPUPViPiS1_S0_iiiiiiiiiiiiiiii:
[----:B------:R-:W-:Y:S01]  /*0000*/  LDC R1, c[0x0][0x37c] ;  /* 0x0000df00ff017b82 */ /* 0x000fe20000000800 */
[----:B------:R-:W0:Y:S01]  /*0010*/  S2R R0, SR_CTAID.X ;  /* 0x0000000000007919 */ /* 0x000e220000002500 */
[----:B------:R-:W0:Y:S06]  /*0020*/  LDCU UR4, c[0x0][0x360] ;  /* 0x00006c00ff0477ac */ /* 0x000e2c0008000800 */
[----:B------:R-:W1:Y:S01]  /*0030*/  LDC R17, c[0x0][0x3a0] ;  /* 0x0000e800ff117b82 */ /* 0x000e620000000800 */
[----:B------:R-:W0:Y:S01]  /*0040*/  S2R R3, SR_TID.X ;  /* 0x0000000000037919 */ /* 0x000e220000002100 */
[----:B------:R-:W2:Y:S06]  /*0050*/  LDCU.64 UR10, c[0x0][0x358] ;  /* 0x00006b00ff0a77ac */ /* 0x000eac0008000a00 */
[----:B------:R-:W1:Y:S02]  /*0060*/  LDC.64 R14, c[0x0][0x398] ;  /* 0x0000e600ff0e7b82 */ /* 0x000e640000000a00 */
[----:B-1----:R-:W-:-:S04]  /*0070*/  IMAD.WIDE R14, R17, 0x4, R14 ;  /* 0x00000004110e7825 */ /* 0x002fc800078e020e */
[----:B0-----:R-:W-:-:S05]  /*0080*/  IMAD R0, R0, UR4, R3 ;  /* 0x0000000400007c24 */ /* 0x001fca000f8e0203 */
[----:B------:R-:W-:-:S13]  /*0090*/  ISETP.NE.AND P0, PT, R0, RZ, PT ;  /* 0x000000ff0000720c */ /* 0x000fda0003f05270 */
[----:B--2---:R-:W-:Y:S05]  /*00a0*/  @P0 BRA `(.L_x_0) ;  /* 0x00000000001c0947 */ /* 0x004fea0003800000 */
[----:B------:R-:W0:Y:S08]  /*00b0*/  LDC R2, c[0x0][0x3d4] ;  /* 0x0000f500ff027b82 */ /* 0x000e300000000800 */
[----:B------:R-:W0:Y:S02]  /*00c0*/  LDC R3, c[0x0][0x3cc] ;  /* 0x0000f300ff037b82 */ /* 0x000e240000000800 */
[----:B0-----:R-:W-:-:S07]  /*00d0*/  VIADDMNMX R2, R2, 0x1, R3, PT ;  /* 0x0000000102027846 */ /* 0x001fce0003800103 */
.L_x_1:
[----:B------:R-:W2:Y:S01]  /*00e0*/  LDG.E.STRONG.SYS R3, desc[UR10][R14.64] ;  /* 0x0000000a0e037981 */ /* 0x000ea2000c1f5900 */
[----:B------:R-:W-:Y:S05]  /*00f0*/  YIELD ;  /* 0x0000000000007946 */ /* 0x000fea0003800000 */
[----:B--2---:R-:W-:-:S13]  /*0100*/  ISETP.GE.AND P0, PT, R3, R2, PT ;  /* 0x000000020300720c */ /* 0x004fda0003f06270 */
[----:B------:R-:W-:Y:S05]  /*0110*/  @!P0 BRA `(.L_x_1) ;  /* 0xfffffffc00f08947 */ /* 0x000fea000383ffff */
.L_x_0:
[----:B------:R-:W-:Y:S05]  /*0120*/  WARPSYNC.ALL ;  /* 0x0000000000007948 */ /* 0x000fea0003800000 */
[----:B------:R-:W0:Y:S01]  /*0130*/  LDC.64 R6, c[0x0][0x3b0] ;  /* 0x0000ec00ff067b82 */ /* 0x000e220000000a00 */
[----:B------:R-:W1:Y:S01]  /*0140*/  LDCU UR6, c[0x0][0x3a4] ;  /* 0x00007480ff0677ac */ /* 0x000e620008000800 */
[----:B------:R-:W2:Y:S01]  /*0150*/  LDCU.64 UR4, c[0x0][0x3b8] ;  /* 0x00007700ff0477ac */ /* 0x000ea20008000a00 */
[----:B-1----:R-:W-:Y:S01]  /*0160*/  IMAD.U32 R11, RZ, RZ, UR6 ;  /* 0x00000006ff0b7e24 */ /* 0x002fe2000f8e00ff */
[----:B0-----:R-:W-:Y:S02]  /*0170*/  IABS R8, R6 ;  /* 0x0000000600087213 */ /* 0x001fe40000000000 */
[----:B------:R-:W-:-:S02]  /*0180*/  IABS R9, R7 ;  /* 0x0000000700097213 */ /* 0x000fc40000000000 */
[----:B------:R-:W0:Y:S08]  /*0190*/  I2F.RP R4, R8 ;  /* 0x0000000800047306 */ /* 0x000e300000209400 */
[----:B0-----:R-:W0:Y:S02]  /*01a0*/  MUFU.RCP R4, R4 ;  /* 0x0000000400047308 */ /* 0x001e240000001000 */
[----:B0-----:R-:W-:-:S02]  /*01b0*/  VIADD R2, R4, 0xffffffe ;  /* 0x0ffffffe04027836 */ /* 0x001fc40000000000 */
[----:B--2---:R-:W-:-:S04]  /*01c0*/  VIADD R4, R7, UR5 ;  /* 0x0000000507047c36 */ /* 0x004fc80008000000 */
[----:B------:R0:W1:Y:S02]  /*01d0*/  F2I.FTZ.U32.TRUNC.NTZ R3, R2 ;  /* 0x0000000200037305 */ /* 0x000064000021f000 */
[----:B0-----:R-:W-:Y:S02]  /*01e0*/  IMAD.MOV.U32 R2, RZ, RZ, RZ ;  /* 0x000000ffff027224 */ /* 0x001fe400078e00ff */
[----:B-1----:R-:W-:-:S04]  /*01f0*/  IMAD.MOV R5, RZ, RZ, -R3 ;  /* 0x000000ffff057224 */ /* 0x002fc800078e0a03 */
[----:B------:R-:W-:-:S04]  /*0200*/  IMAD R5, R5, R8, RZ ;  /* 0x0000000805057224 */ /* 0x000fc800078e02ff */
[----:B------:R-:W-:-:S04]  /*0210*/  IMAD.HI.U32 R3, R3, R5, R2 ;  /* 0x0000000503037227 */ /* 0x000fc800078e0002 */
[----:B------:R-:W-:-:S04]  /*0220*/  IMAD.MOV.U32 R5, RZ, RZ, R9 ;  /* 0x000000ffff057224 */ /* 0x000fc800078e0009 */
[----:B------:R-:W-:-:S04]  /*0230*/  IMAD.HI.U32 R2, R3, R5, RZ ;  /* 0x0000000503027227 */ /* 0x000fc800078e00ff */
[----:B------:R-:W-:-:S04]  /*0240*/  IMAD.MOV R3, RZ, RZ, -R2 ;  /* 0x000000ffff037224 */ /* 0x000fc800078e0a02 */
[C---:B------:R-:W-:Y:S01]  /*0250*/  IMAD R3, R8.reuse, R3, R5 ;  /* 0x0000000308037224 */ /* 0x040fe200078e0205 */
[----:B------:R-:W-:Y:S04]  /*0260*/  BAR.SYNC.DEFER_BLOCKING 0x0 ;  /* 0x0000000000007b1d */ /* 0x000fe80000010000 */
[----:B------:R-:W-:-:S13]  /*0270*/  ISETP.GT.U32.AND P1, PT, R8, R3, PT ;  /* 0x000000030800720c */ /* 0x000fda0003f24070 */
[----:B------:R-:W-:Y:S01]  /*0280*/  @!P1 IMAD.IADD R3, R3, 0x1, -R8 ;  /* 0x0000000103039824 */ /* 0x000fe200078e0a08 */
[----:B------:R-:W-:Y:S02]  /*0290*/  @!P1 IADD3 R2, PT, PT, R2, 0x1, RZ ;  /* 0x0000000102029810 */ /* 0x000fe40007ffe0ff */
[----:B------:R-:W-:Y:S02]  /*02a0*/  ISETP.NE.AND P1, PT, R6, RZ, PT ;  /* 0x000000ff0600720c */ /* 0x000fe40003f25270 */
[----:B------:R-:W-:Y:S02]  /*02b0*/  ISETP.GE.U32.AND P0, PT, R3, R8, PT ;  /* 0x000000080300720c */ /* 0x000fe40003f06070 */
[----:B------:R-:W-:-:S04]  /*02c0*/  LOP3.LUT R3, R7, R6, RZ, 0x3c, !PT ;  /* 0x0000000607037212 */ /* 0x000fc800078e3cff */
[----:B------:R-:W-:Y:S01]  /*02d0*/  ISETP.GE.AND P2, PT, R3, RZ, PT ;  /* 0x000000ff0300720c */ /* 0x000fe20003f46270 */
[----:B------:R-:W-:-:S06]  /*02e0*/  VIADD R3, R6, UR4 ;  /* 0x0000000406037c36 */ /* 0x000fcc0008000000 */
[----:B------:R-:W-:-:S06]  /*02f0*/  @P0 VIADD R2, R2, 0x1 ;  /* 0x0000000102020836 */ /* 0x000fcc0000000000 */
[----:B------:R-:W-:Y:S01]  /*0300*/  @!P2 IMAD.MOV R2, RZ, RZ, -R2 ;  /* 0x000000ffff02a224 */ /* 0x000fe200078e0a02 */
[----:B------:R-:W-:-:S04]  /*0310*/  @!P1 LOP3.LUT R2, RZ, R6, RZ, 0x33, !PT ;  /* 0x00000006ff029212 */ /* 0x000fc800078e33ff */
[----:B------:R-:W-:-:S13]  /*0320*/  ISETP.GE.AND P0, PT, R2, 0x1, PT ;  /* 0x000000010200780c */ /* 0x000fda0003f06270 */
[----:B------:R-:W-:Y:S05]  /*0330*/  @!P0 BRA `(.L_x_2) ;  /* 0x0000002000448947 */ /* 0x000fea0003800000 */
[----:B------:R-:W0:Y:S01]  /*0340*/  LDCU UR6, c[0x0][0x3b4] ;  /* 0x00007680ff0677ac */ /* 0x000e220008000800 */
[C---:B------:R-:W-:Y:S01]  /*0350*/  LOP3.LUT R11, R4.reuse, 0x7, RZ, 0xc0, !PT ;  /* 0x00000007040b7812 */ /* 0x040fe200078ec0ff */
[----:B------:R-:W-:Y:S01]  /*0360*/  IMAD R17, R17, R7, -R0 ;  /* 0x0000000711117224 */ /* 0x000fe200078e0a00 */
[----:B------:R-:W-:Y:S01]  /*0370*/  ISETP.GT.AND P0, PT, R4, RZ, PT ;  /* 0x000000ff0400720c */ /* 0x000fe20003f04270 */
[----:B------:R-:W-:Y:S01]  /*0380*/  IMAD.MOV.U32 R9, RZ, RZ, RZ ;  /* 0x000000ffff097224 */ /* 0x000fe200078e00ff */
[----:B------:R-:W-:Y:S01]  /*0390*/  IADD3 R13, PT, PT, -R0, UR5, RZ ;  /* 0x00000005000d7c10 */ /* 0x000fe2000fffe1ff */
[----:B------:R-:W-:Y:S01]  /*03a0*/  VIADD R7, R11, 0xffffffff ;  /* 0xffffffff0b077836 */ /* 0x000fe20000000000 */
[----:B------:R-:W-:Y:S01]  /*03b0*/  IADD3 R12, PT, PT, R4, -0x1, RZ ;  /* 0xffffffff040c7810 */ /* 0x000fe20007ffe0ff */
[C---:B------:R-:W-:Y:S01]  /*03c0*/  VIADD R16, R0.reuse, UR4 ;  /* 0x0000000400107c36 */ /* 0x040fe20008000000 */
[----:B------:R-:W-:Y:S01]  /*03d0*/  ISETP.LT.AND P0, PT, R0, R3, P0 ;  /* 0x000000030000720c */ /* 0x000fe20000701270 */
[----:B------:R-:W-:Y:S01]  /*03e0*/  UMOV UR4, URZ ;  /* 0x000000ff00047c82 */ /* 0x000fe20008000000 */
[----:B------:R-:W-:-:S02]  /*03f0*/  LOP3.LUT R10, R4, 0xf, RZ, 0xc0, !PT ;  /* 0x0000000f040a7812 */ /* 0x000fc400078ec0ff */
[----:B------:R-:W-:Y:S01]  /*0400*/  LOP3.LUT R8, R4, 0x3, RZ, 0xc0, !PT ;  /* 0x0000000304087812 */ /* 0x000fe200078ec0ff */
[----:B0-----:R-:W-:-:S08]  /*0410*/  IMAD.U32 R5, RZ, RZ, UR6 ;  /* 0x00000006ff057e24 */ /* 0x001fd0000f8e00ff */
.L_x_32:
[----:B------:R-:W0:Y:S01]  /*0420*/  LDCU UR5, c[0x0][0x3a4] ;  /* 0x00007480ff0577ac */ /* 0x000e220008000800 */
[----:B------:R-:W-:Y:S01]  /*0430*/  BSSY.RECONVERGENT B0, `(.L_x_3) ;  /* 0x00000b3000007945 */ /* 0x000fe20003800200 */
[----:B0-----:R-:W-:-:S03]  /*0440*/  IADD3 R6, PT, PT, R0, UR5, R9 ;  /* 0x0000000500067c10 */ /* 0x001fc6000fffe009 */
[----:B--23--:R-:W-:Y:S05]  /*0450*/  @!P0 BRA `(.L_x_4) ;  /* 0x0000000800c08947 */ /* 0x00cfea0003800000 */
[----:B------:R-:W-:Y:S01]  /*0460*/  ISETP.GE.U32.AND P1, PT, R12, 0xf, PT ;  /* 0x0000000f0c00780c */ /* 0x000fe20003f26070 */
[----:B------:R-:W-:Y:S01]  /*0470*/  IMAD.MOV.U32 R28, RZ, RZ, R0 ;  /* 0x000000ffff1c7224 */ /* 0x000fe200078e0000 */
[----:B------:R-:W-:Y:S01]  /*0480*/  ISETP.NE.AND P2, PT, R10, RZ, PT ;  /* 0x000000ff0a00720c */ /* 0x000fe20003f45270 */
[----:B------:R-:W-:-:S10]  /*0490*/  IMAD.MOV.U32 R29, RZ, RZ, R6 ;  /* 0x000000ffff1d7224 */ /* 0x000fd400078e0006 */
[----:B------:R-:W-:Y:S05]  /*04a0*/  @!P1 BRA `(.L_x_5) ;  /* 0x0000000400389947 */ /* 0x000fea0003800000 */
[----:B------:R-:W0:Y:S01]  /*04b0*/  S2UR UR6, SR_CgaCtaId ;  /* 0x00000000000679c3 */ /* 0x000e220000008800 */
[----:B------:R-:W-:Y:S01]  /*04c0*/  UMOV UR5, 0x400 ;  /* 0x0000040000057882 */ /* 0x000fe20000000000 */
[----:B------:R-:W-:Y:S01]  /*04d0*/  IMAD.MOV.U32 R28, RZ, RZ, R0 ;  /* 0x000000ffff1c7224 */ /* 0x000fe200078e0000 */
[----:B------:R-:W-:Y:S02]  /*04e0*/  MOV R29, R6 ;  /* 0x00000006001d7202 */ /* 0x000fe40000000f00 */
[----:B------:R-:W-:Y:S01]  /*04f0*/  LOP3.LUT R26, R4, 0x7ffffff0, RZ, 0xc0, !PT ;  /* 0x7ffffff0041a7812 */ /* 0x000fe200078ec0ff */
[----:B0-----:R-:W-:-:S03]  /*0500*/  ULEA UR6, UR6, UR5, 0x18 ;  /* 0x0000000506067291 */ /* 0x001fc6000f8ec0ff */
[----:B------:R-:W-:-:S09]  /*0510*/  UMOV UR5, URZ ;  /* 0x000000ff00057c82 */ /* 0x000fd20008000000 */
.L_x_6:
[----:B0-----:R-:W0:Y:S08]  /*0520*/  LDC.64 R18, c[0x0][0x380] ;  /* 0x0000e000ff127b82 */ /* 0x001e300000000a00 */
[----:B------:R-:W1:Y:S01]  /*0530*/  LDC R27, c[0x0][0x3c4] ;  /* 0x0000f100ff1b7b82 */ /* 0x000e620000000800 */
[----:B0-----:R-:W-:-:S05]  /*0540*/  IMAD.WIDE R18, R29, 0x4, R18 ;  /* 0x000000041d127825 */ /* 0x001fca00078e0212 */
[----:B------:R-:W2:Y:S01]  /*0550*/  LDG.E.STRONG.SYS R22, desc[UR10][R18.64] ;  /* 0x0000000a12167981 */ /* 0x000ea2000c1f5900 */
[----:B------:R-:W-:Y:S01]  /*0560*/  LEA R23, R28, UR6, 0x2 ;  /* 0x000000061c177c11 */ /* 0x000fe2000f8e10ff */
[----:B-1----:R-:W-:-:S04]  /*0570*/  IMAD.WIDE R20, R27, 0x4, R18 ;  /* 0x000000041b147825 */ /* 0x002fc800078e0212 */
[----:B--2---:R0:W-:Y:S04]  /*0580*/  STS [R23], R22 ;  /* 0x0000001617007388 */ /* 0x0041e80000000800 */
[----:B------:R-:W2:Y:S01]  /*0590*/  LDG.E.STRONG.SYS R24, desc[UR10][R20.64] ;  /* 0x0000000a14187981 */ /* 0x000ea2000c1f5900 */
[----:B------:R-:W-:Y:S02]  /*05a0*/  IMAD R25, R3, 0x4, R23 ;  /* 0x0000000403197824 */ /* 0x000fe400078e0217 */
[----:B0-----:R-:W-:-:S03]  /*05b0*/  IMAD.WIDE R22, R27, 0x4, R20 ;  /* 0x000000041b167825 */ /* 0x001fc600078e0214 */
        /* <DEDUP_REMOVED lines=22> */
[----:B------:R-:W-:Y:S01]  /*0720*/  LEA R21, R3, R19, 0x2 ;  /* 0x0000001303157211 */ /* 0x000fe200078e10ff */
[----:B0-----:R-:W-:-:S04]  /*0730*/  IMAD.WIDE R18, R27, 0x4, R24 ;  /* 0x000000041b127825 */ /* 0x001fc800078e0218 */
        /* <DEDUP_REMOVED lines=25> */
[----:B0-----:R-:W2:Y:S01]  /*08d0*/  LDG.E.STRONG.SYS R18, desc[UR10][R22.64] ;  /* 0x0000000a16127981 */ /* 0x001ea2000c1f5900 */
[----:B------:R-:W-:Y:S01]  /*08e0*/  LEA R19, R3, R19, 0x2 ;  /* 0x0000001303137211 */ /* 0x000fe200078e10ff */
[----:B------:R-:W-:-:S04]  /*08f0*/  IMAD.WIDE R24, R27, 0x4, R22 ;  /* 0x000000041b187825 */ /* 0x000fc800078e0216 */
[----:B--2---:R0:W-:Y:S04]  /*0900*/  STS [R19], R18 ;  /* 0x0000001213007388 */ /* 0x0041e80000000800 */
[----:B------:R-:W2:Y:S01]  /*0910*/  LDG.E.STRONG.SYS R24, desc[UR10][R24.64] ;  /* 0x0000000a18187981 */ /* 0x000ea2000c1f5900 */
[----:B------:R-:W-:Y:S01]  /*0920*/  IMAD R21, R3, 0x4, R19 ;  /* 0x0000000403157824 */ /* 0x000fe200078e0213 */
[----:B------:R-:W-:Y:S01]  /*0930*/  UIADD3 UR5, UPT, UPT, UR5, 0x10, URZ ;  /* 0x0000001005057890 */ /* 0x000fe2000fffe0ff */
[----:B------:R-:W-:Y:S02]  /*0940*/  IMAD R29, R27, 0x10, R29 ;  /* 0x000000101b1d7824 */ /* 0x000fe400078e021d */
[----:B------:R-:W-:-:S03]  /*0950*/  IMAD R28, R3, 0x10, R28 ;  /* 0x00000010031c7824 */ /* 0x000fc600078e021c */
[----:B------:R-:W-:Y:S01]  /*0960*/  ISETP.NE.AND P1, PT, R26, UR5, PT ;  /* 0x000000051a007c0c */ /* 0x000fe2000bf25270 */
[----:B--2---:R0:W-:-:S12]  /*0970*/  STS [R21], R24 ;  /* 0x0000001815007388 */ /* 0x0041d80000000800 */
[----:B------:R-:W-:Y:S05]  /*0980*/  @P1 BRA `(.L_x_6) ;  /* 0xfffffff800e41947 */ /* 0x000fea000383ffff */
.L_x_5:
[----:B------:R-:W-:Y:S05]  /*0990*/  @!P2 BRA `(.L_x_4) ;  /* 0x000000040070a947 */ /* 0x000fea0003800000 */
[----:B0-----:R-:W-:Y:S01]  /*09a0*/  VIADD R18, R10, 0xffffffff ;  /* 0xffffffff0a127836 */ /* 0x001fe20000000000 */
[----:B------:R-:W-:-:S04]  /*09b0*/  ISETP.NE.AND P2, PT, R11, RZ, PT ;  /* 0x000000ff0b00720c */ /* 0x000fc80003f45270 */
[----:B------:R-:W-:-:S13]  /*09c0*/  ISETP.GE.U32.AND P1, PT, R18, 0x7, PT ;  /* 0x000000071200780c */ /* 0x000fda0003f26070 */
[----:B------:R-:W-:Y:S05]  /*09d0*/  @!P1 BRA `(.L_x_7) ;  /* 0x00000000009c9947 */ /* 0x000fea0003800000 */
[----:B------:R-:W0:Y:S08]  /*09e0*/  LDC.64 R18, c[0x0][0x380] ;  /* 0x0000e000ff127b82 */ /* 0x000e300000000a00 */
[----:B------:R-:W1:Y:S08]  /*09f0*/  S2UR UR6, SR_CgaCtaId ;  /* 0x00000000000679c3 */ /* 0x000e700000008800 */
[----:B------:R-:W2:Y:S01]  /*0a00*/  LDC R27, c[0x0][0x3c4] ;  /* 0x0000f100ff1b7b82 */ /* 0x000ea20000000800 */
[----:B0-----:R-:W-:-:S05]  /*0a10*/  IMAD.WIDE R18, R29, 0x4, R18 ;  /* 0x000000041d127825 */ /* 0x001fca00078e0212 */
[----:B------:R-:W3:Y:S01]  /*0a20*/  LDG.E.STRONG.SYS R24, desc[UR10][R18.64] ;  /* 0x0000000a12187981 */ /* 0x000ee2000c1f5900 */
[----:B------:R-:W-:Y:S02]  /*0a30*/  UMOV UR5, 0x400 ;  /* 0x0000040000057882 */ /* 0x000fe40000000000 */
[----:B-1----:R-:W-:-:S06]  /*0a40*/  ULEA UR5, UR6, UR5, 0x18 ;  /* 0x0000000506057291 */ /* 0x002fcc000f8ec0ff */
[----:B------:R-:W-:Y:S01]  /*0a50*/  LEA R25, R28, UR5, 0x2 ;  /* 0x000000051c197c11 */ /* 0x000fe2000f8e10ff */
[----:B--2---:R-:W-:-:S04]  /*0a60*/  IMAD.WIDE R22, R27, 0x4, R18 ;  /* 0x000000041b167825 */ /* 0x004fc800078e0212 */
[----:B---3--:R-:W-:Y:S04]  /*0a70*/  STS [R25], R24 ;  /* 0x0000001819007388 */ /* 0x008fe80000000800 */
[----:B------:R-:W2:Y:S01]  /*0a80*/  LDG.E.STRONG.SYS R26, desc[UR10][R22.64] ;  /* 0x0000000a161a7981 */ /* 0x000ea2000c1f5900 */
[----:B------:R-:W-:Y:S02]  /*0a90*/  IMAD R18, R3, 0x4, R25 ;  /* 0x0000000403127824 */ /* 0x000fe400078e0219 */
[----:B------:R-:W-:-:S03]  /*0aa0*/  IMAD.WIDE R20, R27, 0x4, R22 ;  /* 0x000000041b147825 */ /* 0x000fc600078e0216 */
[----:B--2---:R0:W-:Y:S04]  /*0ab0*/  STS [R18], R26 ;  /* 0x0000001a12007388 */ /* 0x0041e80000000800 */
[----:B0-----:R-:W2:Y:S01]  /*0ac0*/  LDG.E.STRONG.SYS R26, desc[UR10][R20.64] ;  /* 0x0000000a141a7981 */ /* 0x001ea2000c1f5900 */
[----:B------:R-:W-:Y:S02]  /*0ad0*/  IMAD R22, R3, 0x4, R18 ;  /* 0x0000000403167824 */ /* 0x000fe400078e0212 */
[----:B------:R-:W-:-:S03]  /*0ae0*/  IMAD.WIDE R18, R27, 0x4, R20 ;  /* 0x000000041b127825 */ /* 0x000fc600078e0214 */
[----:B--2---:R0:W-:Y:S04]  /*0af0*/  STS [R22], R26 ;  /* 0x0000001a16007388 */ /* 0x0041e80000000800 */
[----:B------:R-:W2:Y:S01]  /*0b00*/  LDG.E.STRONG.SYS R20, desc[UR10][R18.64] ;  /* 0x0000000a12147981 */ /* 0x000ea2000c1f5900 */
[----:B------:R-:W-:Y:S01]  /*0b10*/  LEA R21, R3, R22, 0x2 ;  /* 0x0000001603157211 */ /* 0x000fe200078e10ff */
[----:B------:R-:W-:-:S04]  /*0b20*/  IMAD.WIDE R24, R27, 0x4, R18 ;  /* 0x000000041b187825 */ /* 0x000fc800078e0212 */
[----:B--2---:R1:W-:Y:S04]  /*0b30*/  STS [R21], R20 ;  /* 0x0000001415007388 */ /* 0x0043e80000000800 */
[----:B------:R-:W2:Y:S01]  /*0b40*/  LDG.E.STRONG.SYS R19, desc[UR10][R24.64] ;  /* 0x0000000a18137981 */ /* 0x000ea2000c1f5900 */
[----:B0-----:R-:W-:Y:S02]  /*0b50*/  IMAD R26, R3, 0x4, R21 ;  /* 0x00000004031a7824 */ /* 0x001fe400078e0215 */
[----:B------:R-:W-:-:S03]  /*0b60*/  IMAD.WIDE R22, R27, 0x4, R24 ;  /* 0x000000041b167825 */ /* 0x000fc600078e0218 */
[----:B--2---:R0:W-:Y:S04]  /*0b70*/  STS [R26], R19 ;  /* 0x000000131a007388 */ /* 0x0041e80000000800 */
[----:B------:R-:W2:Y:S01]  /*0b80*/  LDG.E.STRONG.SYS R24, desc[UR10][R22.64] ;  /* 0x0000000a16187981 */ /* 0x000ea2000c1f5900 */
[----:B------:R-:W-:Y:S02]  /*0b90*/  IMAD R25, R3, 0x4, R26 ;  /* 0x0000000403197824 */ /* 0x000fe400078e021a */
[----:B-1----:R-:W-:-:S03]  /*0ba0*/  IMAD.WIDE R20, R27, 0x4, R22 ;  /* 0x000000041b147825 */ /* 0x002fc600078e0216 */
[----:B--2---:R1:W-:Y:S04]  /*0bb0*/  STS [R25], R24 ;  /* 0x0000001819007388 */ /* 0x0043e80000000800 */
[----:B------:R-:W2:Y:S01]  /*0bc0*/  LDG.E.STRONG.SYS R22, desc[UR10][R20.64] ;  /* 0x0000000a14167981 */ /* 0x000ea2000c1f5900 */
[----:B------:R-:W-:Y:S02]  /*0bd0*/  IMAD R23, R3, 0x4, R25 ;  /* 0x0000000403177824 */ /* 0x000fe400078e0219 */
[----:B0-----:R-:W-:-:S03]  /*0be0*/  IMAD.WIDE R18, R27, 0x4, R20 ;  /* 0x000000041b127825 */ /* 0x001fc600078e0214 */
[----:B--2---:R1:W-:Y:S04]  /*0bf0*/  STS [R23], R22 ;  /* 0x0000001617007388 */ /* 0x0043e80000000800 */
[----:B------:R-:W2:Y:S01]  /*0c00*/  LDG.E.STRONG.SYS R18, desc[UR10][R18.64] ;  /* 0x0000000a12127981 */ /* 0x000ea2000c1f5900 */
[----:B------:R-:W-:Y:S02]  /*0c10*/  IMAD R21, R3, 0x4, R23 ;  /* 0x0000000403157824 */ /* 0x000fe400078e0217 */
[----:B------:R-:W-:Y:S02]  /*0c20*/  IMAD R29, R27, 0x8, R29 ;  /* 0x000000081b1d7824 */ /* 0x000fe400078e021d */
[----:B------:R-:W-:Y:S01]  /*0c30*/  IMAD R28, R3, 0x8, R28 ;  /* 0x00000008031c7824 */ /* 0x000fe200078e021c */
[----:B--2---:R1:W-:Y:S06]  /*0c40*/  STS [R21], R18 ;  /* 0x0000001215007388 */ /* 0x0043ec0000000800 */
.L_x_7:
[----:B------:R-:W-:Y:S05]  /*0c50*/  @!P2 BRA `(.L_x_4) ;  /* 0x0000000000c0a947 */ /* 0x000fea0003800000 */
[----:B------:R-:W-:Y:S02]  /*0c60*/  ISETP.GE.U32.AND P1, PT, R7, 0x3, PT ;  /* 0x000000030700780c */ /* 0x000fe40003f26070 */
[----:B------:R-:W-:-:S11]  /*0c70*/  ISETP.NE.AND P2, PT, R8, RZ, PT ;  /* 0x000000ff0800720c */ /* 0x000fd60003f45270 */
[----:B------:R-:W-:Y:S05]  /*0c80*/  @!P1 BRA `(.L_x_8) ;  /* 0x00000000005c9947 */ /* 0x000fea0003800000 */
[----:B-1----:R-:W0:Y:S08]  /*0c90*/  LDC.64 R18, c[0x0][0x380] ;  /* 0x0000e000ff127b82 */ /* 0x002e300000000a00 */
        /* <DEDUP_REMOVED lines=8> */
[----:B---3--:R0:W-:Y:S04]  /*0d20*/  STS [R20], R24 ;  /* 0x0000001814007388 */ /* 0x0081e80000000800 */
[----:B------:R-:W2:Y:S01]  /*0d30*/  LDG.E.STRONG.SYS R26, desc[UR10][R22.64] ;  /* 0x0000000a161a7981 */ /* 0x000ea2000c1f5900 */
[----:B0-----:R-:W-:Y:S01]  /*0d40*/  LEA R24, R3, R20, 0x2 ;  /* 0x0000001403187211 */ /* 0x001fe200078e10ff */
[----:B------:R-:W-:-:S04]  /*0d50*/  IMAD.WIDE R20, R25, 0x4, R22 ;  /* 0x0000000419147825 */ /* 0x000fc800078e0216 */
[----:B--2---:R0:W-:Y:S04]  /*0d60*/  STS [R24], R26 ;  /* 0x0000001a18007388 */ /* 0x0041e80000000800 */
[----:B------:R-:W2:Y:S01]  /*0d70*/  LDG.E.STRONG.SYS R27, desc[UR10][R20.64] ;  /* 0x0000000a141b7981 */ /* 0x000ea2000c1f5900 */
[----:B------:R-:W-:Y:S02]  /*0d80*/  IMAD R22, R3, 0x4, R24 ;  /* 0x0000000403167824 */ /* 0x000fe400078e0218 */
[----:B------:R-:W-:-:S03]  /*0d90*/  IMAD.WIDE R18, R25, 0x4, R20 ;  /* 0x0000000419127825 */ /* 0x000fc600078e0214 */
[----:B--2---:R0:W-:Y:S04]  /*0da0*/  STS [R22], R27 ;  /* 0x0000001b16007388 */ /* 0x0041e80000000800 */
[----:B------:R1:W2:Y:S01]  /*0db0*/  LDG.E.STRONG.SYS R18, desc[UR10][R18.64] ;  /* 0x0000000a12127981 */ /* 0x0002a2000c1f5900 */
[----:B------:R-:W-:Y:S02]  /*0dc0*/  IMAD R29, R25, 0x4, R29 ;  /* 0x00000004191d7824 */ /* 0x000fe400078e021d */
[C---:B------:R-:W-:Y:S02]  /*0dd0*/  IMAD R28, R3.reuse, 0x4, R28 ;  /* 0x00000004031c7824 */ /* 0x040fe400078e021c */
[----:B-1----:R-:W-:-:S05]  /*0de0*/  IMAD R19, R3, 0x4, R22 ;  /* 0x0000000403137824 */ /* 0x002fca00078e0216 */
[----:B--2---:R0:W-:Y:S02]  /*0df0*/  STS [R19], R18 ;  /* 0x0000001213007388 */ /* 0x0041e40000000800 */
.L_x_8:
[----:B------:R-:W-:Y:S05]  /*0e00*/  @!P2 BRA `(.L_x_4) ;  /* 0x000000000054a947 */ /* 0x000fea0003800000 */
[----:B01----:R-:W0:Y:S02]  /*0e10*/  LDC.64 R18, c[0x0][0x380] ;  /* 0x0000e000ff127b82 */ /* 0x003e240000000a00 */
[----:B0-----:R-:W-:-:S05]  /*0e20*/  IMAD.WIDE R18, R29, 0x4, R18 ;  /* 0x000000041d127825 */ /* 0x001fca00078e0212 */
[----:B------:R-:W2:Y:S01]  /*0e30*/  LDG.E.STRONG.SYS R20, desc[UR10][R18.64] ;  /* 0x0000000a12147981 */ /* 0x000ea2000c1f5900 */
[----:B------:R-:W0:Y:S01]  /*0e40*/  S2UR UR6, SR_CgaCtaId ;  /* 0x00000000000679c3 */ /* 0x000e220000008800 */
[----:B------:R-:W-:Y:S01]  /*0e50*/  UMOV UR5, 0x400 ;  /* 0x0000040000057882 */ /* 0x000fe20000000000 */
[----:B------:R-:W-:Y:S01]  /*0e60*/  ISETP.NE.AND P1, PT, R8, 0x1, PT ;  /* 0x000000010800780c */ /* 0x000fe20003f25270 */
[----:B0-----:R-:W-:-:S06]  /*0e70*/  ULEA UR5, UR6, UR5, 0x18 ;  /* 0x0000000506057291 */ /* 0x001fcc000f8ec0ff */
[----:B------:R-:W-:-:S05]  /*0e80*/  LEA R21, R28, UR5, 0x2 ;  /* 0x000000051c157c11 */ /* 0x000fca000f8e10ff */
[----:B--2---:R2:W-:Y:S01]  /*0e90*/  STS [R21], R20 ;  /* 0x0000001415007388 */ /* 0x0045e20000000800 */
[----:B------:R-:W-:Y:S05]  /*0ea0*/  @!P1 BRA `(.L_x_4) ;  /* 0x00000000002c9947 */ /* 0x000fea0003800000 */
[----:B------:R-:W0:Y:S02]  /*0eb0*/  LDC R23, c[0x0][0x3c4] ;  /* 0x0000f100ff177b82 */ /* 0x000e240000000800 */
[----:B0-----:R-:W-:-:S05]  /*0ec0*/  IMAD.WIDE R18, R23, 0x4, R18 ;  /* 0x0000000417127825 */ /* 0x001fca00078e0212 */
[----:B--2---:R-:W2:Y:S01]  /*0ed0*/  LDG.E.STRONG.SYS R20, desc[UR10][R18.64] ;  /* 0x0000000a12147981 */ /* 0x004ea2000c1f5900 */
[----:B------:R-:W-:Y:S01]  /*0ee0*/  IMAD R21, R3, 0x4, R21 ;  /* 0x0000000403157824 */ /* 0x000fe200078e0215 */
[----:B------:R-:W-:-:S04]  /*0ef0*/  ISETP.NE.AND P1, PT, R8, 0x2, PT ;  /* 0x000000020800780c */ /* 0x000fc80003f25270 */
[----:B--2---:R3:W-:Y:S09]  /*0f00*/  STS [R21], R20 ;  /* 0x0000001415007388 */ /* 0x0047f20000000800 */
[----:B------:R-:W-:Y:S05]  /*0f10*/  @!P1 BRA `(.L_x_4) ;  /* 0x0000000000109947 */ /* 0x000fea0003800000 */
[----:B------:R-:W-:-:S06]  /*0f20*/  IMAD.WIDE R18, R23, 0x4, R18 ;  /* 0x0000000417127825 */ /* 0x000fcc00078e0212 */
[----:B------:R-:W2:Y:S01]  /*0f30*/  LDG.E.STRONG.SYS R18, desc[UR10][R18.64] ;  /* 0x0000000a12127981 */ /* 0x000ea2000c1f5900 */
[----:B---3--:R-:W-:-:S05]  /*0f40*/  IMAD R21, R3, 0x4, R21 ;  /* 0x0000000403157824 */ /* 0x008fca00078e0215 */
[----:B--2---:R4:W-:Y:S02]  /*0f50*/  STS [R21], R18 ;  /* 0x0000001215007388 */ /* 0x0049e40000000800 */
.L_x_4:
[----:B------:R-:W-:Y:S05]  /*0f60*/  BSYNC.RECONVERGENT B0 ;  /* 0x0000000000007941 */ /* 0x000fea0003800200 */
.L_x_3:
[----:B------:R-:W-:Y:S01]  /*0f70*/  BAR.SYNC.DEFER_BLOCKING 0x0 ;  /* 0x0000000000007b1d */ /* 0x000fe20000010000 */
[----:B------:R-:W-:-:S05]  /*0f80*/  ISETP.GE.AND P1, PT, R5, 0x1, PT ;  /* 0x000000010500780c */ /* 0x000fca0003f26270 */
[----:B------:R-:W-:Y:S06]  /*0f90*/  MEMBAR.SC.SYS ;  /* 0x0000000000007992 */ /* 0x000fec0000003000 */
[----:B------:R-:W-:-:S00]  /*0fa0*/  ERRBAR ;  /* 0x00000000000079ab */ /* 0x000fc00000000000 */
[----:B------:R-:W-:Y:S06]  /*0fb0*/  CGAERRBAR ;  /* 0x00000000000075ab */ /* 0x000fec0000000000 */
[----:B------:R-:W-:Y:S01]  /*0fc0*/  CCTL.IVALL ;  /* 0x00000000ff00798f */ /* 0x000fe20002000000 */
[----:B------:R-:W-:Y:S05]  /*0fd0*/  @!P1 BRA `(.L_x_9) ;  /* 0x0000000c00309947 */ /* 0x000fea0003800000 */
[----:B------:R-:W5:Y:S01]  /*0fe0*/  LDCU.64 UR6, c[0x0][0x3b0] ;  /* 0x00007600ff0677ac */ /* 0x000f620008000a00 */
[----:B01234-:R-:W0:Y:S01]  /*0ff0*/  LDC.64 R20, c[0x0][0x388] ;  /* 0x0000e200ff147b82 */ /* 0x01fe220000000a00 */
[----:B------:R-:W-:Y:S01]  /*1000*/  IADD3 R19, PT, PT, R0, R9, RZ ;  /* 0x0000000900137210 */ /* 0x000fe20007ffe0ff */
[----:B------:R-:W-:Y:S01]  /*1010*/  IMAD.MOV.U32 R23, RZ, RZ, RZ ;  /* 0x000000ffff177224 */ /* 0x000fe200078e00ff */
[----:B------:R-:W-:Y:S01]  /*1020*/  LOP3.LUT R22, R5, 0x3, RZ, 0xc0, !PT ;  /* 0x0000000305167812 */ /* 0x000fe200078ec0ff */
[----:B-----5:R-:W-:-:S04]  /*1030*/  UIMAD UR5, UR4, UR6, -UR7 ;  /* 0x00000006040572a4 */ /* 0x020fc8000f8e0a07 */
[----:B------:R-:W-:Y:S01]  /*1040*/  UISETP.GT.U32.AND UP0, UPT, UR5, -0x4, UPT ;  /* 0xfffffffc0500788c */ /* 0x000fe2000bf04070 */
[----:B0-----:R-:W-:-:S08]  /*1050*/  IMAD.WIDE R20, R19, 0x4, R20 ;  /* 0x0000000413147825 */ /* 0x001fd000078e0214 */
[----:B------:R-:W-:Y:S05]  /*1060*/  BRA.U UP0, `(.L_x_10) ;  /* 0x0000000500c07547 */ /* 0x000fea000b800000 */
[----:B------:R-:W-:Y:S01]  /*1070*/  LOP3.LUT R23, R5, 0x7ffffffc, RZ, 0xc0, !PT ;  /* 0x7ffffffc05177812 */ /* 0x000fe200078ec0ff */
[----:B------:R-:W0:Y:S01]  /*1080*/  LDCU UR6, c[0x0][0x3b0] ;  /* 0x00007600ff0677ac */ /* 0x000e220008000800 */
[----:B------:R-:W-:-:S05]  /*1090*/  UMOV UR5, URZ ;  /* 0x000000ff00057c82 */ /* 0x000fca0008000000 */
.L_x_19:
[----:B0-----:R-:W-:Y:S01]  /*10a0*/  UISETP.LT.AND UP0, UPT, UR5, UR6, UPT ;  /* 0x000000060500728c */ /* 0x001fe2000bf01270 */
[----:B------:R-:W0:Y:S01]  /*10b0*/  LDC.64 R18, c[0x0][0x390] ;  /* 0x0000e400ff127b82 */ /* 0x000e220000000a00 */
[----:B---3--:R-:W-:Y:S01]  /*10c0*/  VIADD R25, R17, UR5 ;  /* 0x0000000511197c36 */ /* 0x008fe20008000000 */
[----:B------:R-:W-:Y:S01]  /*10d0*/  UIADD3 UR9, UPT, UPT, UR5, 0x1, URZ ;  /* 0x0000000105097890 */ /* 0x000fe2000fffe0ff */
[----:B------:R-:W-:Y:S01]  /*10e0*/  BSSY.RECONVERGENT B0, `(.L_x_11) ;  /* 0x0000017000007945 */ /* 0x000fe20003800200 */
[----:B------:R-:W-:-:S06]  /*10f0*/  USEL UR7, UR5, UR6, UP0 ;  /* 0x0000000605077287 */ /* 0x000fcc0008000000 */
[----:B------:R-:W-:Y:S01]  /*1100*/  ISETP.GT.AND P1, PT, R0, UR7, PT ;  /* 0x0000000700007c0c */ /* 0x000fe2000bf24270 */
[----:B0-----:R-:W-:-:S12]  /*1110*/  IMAD.WIDE R18, R25, 0x4, R18 ;  /* 0x0000000419127825 */ /* 0x001fd800078e0212 */
[----:B-12---:R-:W-:Y:S05]  /*1120*/  @P1 BRA `(.L_x_12) ;  /* 0x0000000000481947 */ /* 0x006fea0003800000 */
[----:B------:R-:W2:Y:S04]  /*1130*/  LDG.E R25, desc[UR10][R20.64] ;  /* 0x0000000a14197981 */ /* 0x000ea8000c1e1900 */
[----:B------:R-:W2:Y:S01]  /*1140*/  LDG.E R26, desc[UR10][R18.64] ;  /* 0x0000000a121a7981 */ /* 0x000ea2000c1e1900 */
[----:B------:R-:W0:Y:S01]  /*1150*/  S2UR UR8, SR_CgaCtaId ;  /* 0x00000000000879c3 */ /* 0x000e220000008800 */
[----:B------:R-:W-:Y:S01]  /*1160*/  VIADD R24, R13, UR5 ;  /* 0x000000050d187c36 */ /* 0x000fe20008000000 */
[----:B------:R-:W-:-:S03]  /*1170*/  UMOV UR7, 0x400 ;  /* 0x0000040000077882 */ /* 0x000fc60000000000 */
[----:B------:R-:W-:Y:S01]  /*1180*/  IMAD R24, R24, R3, R16 ;  /* 0x0000000318187224 */ /* 0x000fe200078e0210 */
[----:B0-----:R-:W-:Y:S01]  /*1190*/  ULEA UR7, UR8, UR7, 0x18 ;  /* 0x0000000708077291 */ /* 0x001fe2000f8ec0ff */
[----:B--2---:R-:W-:Y:S02]  /*11a0*/  ISETP.NE.AND P1, PT, R25, R26, PT ;  /* 0x0000001a1900720c */ /* 0x004fe40003f25270 */
[----:B------:R-:W-:-:S03]  /*11b0*/  IMAD.IADD R25, R24, 0x1, -R3 ;  /* 0x0000000118197824 */ /* 0x000fc600078e0a03 */
[----:B------:R-:W-:Y:S02]  /*11c0*/  LEA R24, R24, UR7, 0x2 ;  /* 0x0000000718187c11 */ /* 0x000fe4000f8e10ff */
[----:B------:R-:W-:-:S03]  /*11d0*/  LEA R28, R25, UR7, 0x2 ;  /* 0x00000007191c7c11 */ /* 0x000fc6000f8e10ff */
[----:B------:R-:W-:Y:S04]  /*11e0*/  LDS R25, [R24+-0x4] ;  /* 0xfffffc0018197984 */ /* 0x000fe80000000800 */
[----:B------:R-:W0:Y:S02]  /*11f0*/  LDS R26, [R28] ;  /* 0x000000001c1a7984 */ /* 0x000e240000000800 */
[----:B0-----:R-:W-:-:S05]  /*1200*/  VIMNMX R25, PT, PT, R25, R26, !PT ;  /* 0x0000001a19197248 */ /* 0x001fca0007fe0100 */
[----:B------:R-:W-:Y:S04]  /*1210*/  STS [R24], R25 ;  /* 0x0000001918007388 */ /* 0x000fe80000000800 */
[----:B------:R-:W0:Y:S02]  /*1220*/  @!P1 LDS R26, [R28+-0x4] ;  /* 0xfffffc001c1a9984 */ /* 0x000e240000000800 */
[----:B0-----:R-:W-:-:S05]  /*1230*/  @!P1 VIADD R27, R26, 0x1 ;  /* 0x000000011a1b9836 */ /* 0x001fca0000000000 */
[----:B------:R0:W-:Y:S02]  /*1240*/  @!P1 STS [R24], R27 ;  /* 0x0000001b18009388 */ /* 0x0001e40000000800 */
.L_x_12:
[----:B------:R-:W-:Y:S05]  /*1250*/  BSYNC.RECONVERGENT B0 ;  /* 0x0000000000007941 */ /* 0x000fea0003800200 */
.L_x_11:
[----:B------:R-:W-:Y:S01]  /*1260*/  UISETP.LT.AND UP0, UPT, UR9, UR6, UPT ;  /* 0x000000060900728c */ /* 0x000fe2000bf01270 */
[----:B------:R-:W-:Y:S01]  /*1270*/  BAR.SYNC.DEFER_BLOCKING 0x0 ;  /* 0x0000000000007b1d */ /* 0x000fe20000010000 */
[----:B------:R-:W-:Y:S02]  /*1280*/  UIADD3 UR12, UPT, UPT, UR5, 0x2, URZ ;  /* 0x00000002050c7890 */ /* 0x000fe4000fffe0ff */
[----:B------:R-:W-:-:S03]  /*1290*/  USEL UR7, UR9, UR6, UP0 ;  /* 0x0000000609077287 */ /* 0x000fc60008000000 */
[----:B------:R-:W-:Y:S03]  /*12a0*/  BSSY.RECONVERGENT B0, `(.L_x_13) ;  /* 0x0000015000007945 */ /* 0x000fe60003800200 */
[----:B------:R-:W-:-:S13]  /*12b0*/  ISETP.GT.AND P1, PT, R0, UR7, PT ;  /* 0x0000000700007c0c */ /* 0x000fda000bf24270 */
[----:B------:R-:W-:Y:S05]  /*12c0*/  @P1 BRA `(.L_x_14) ;  /* 0x0000000000481947 */ /* 0x000fea0003800000 */
[----:B------:R-:W2:Y:S04]  /*12d0*/  LDG.E R25, desc[UR10][R20.64] ;  /* 0x0000000a14197981 */ /* 0x000ea8000c1e1900 */
[----:B------:R-:W2:Y:S01]  /*12e0*/  LDG.E R26, desc[UR10][R18.64+0x4] ;  /* 0x0000040a121a7981 */ /* 0x000ea2000c1e1900 */
[----:B------:R-:W1:Y:S01]  /*12f0*/  S2UR UR8, SR_CgaCtaId ;  /* 0x00000000000879c3 */ /* 0x000e620000008800 */
[----:B0-----:R-:W-:Y:S01]  /*1300*/  VIADD R24, R13, UR9 ;  /* 0x000000090d187c36 */ /* 0x001fe20008000000 */
[----:B------:R-:W-:-:S03]  /*1310*/  UMOV UR7, 0x400 ;  /* 0x0000040000077882 */ /* 0x000fc60000000000 */
[----:B------:R-:W-:Y:S01]  /*1320*/  IMAD R24, R24, R3, R16 ;  /* 0x0000000318187224 */ /* 0x000fe200078e0210 */
[----:B-1----:R-:W-:Y:S01]  /*1330*/  ULEA UR7, UR8, UR7, 0x18 ;  /* 0x0000000708077291 */ /* 0x002fe2000f8ec0ff */
[----:B--2---:R-:W-:-:S03]  /*1340*/  ISETP.NE.AND P1, PT, R25, R26, PT ;  /* 0x0000001a1900720c */ /* 0x004fc60003f25270 */
[C---:B------:R-:W-:Y:S02]  /*1350*/  IADD3 R25, PT, PT, R24.reuse, -R3, RZ ;  /* 0x8000000318197210 */ /* 0x040fe40007ffe0ff */
        /* <DEDUP_REMOVED lines=9> */
.L_x_14:
[----:B------:R-:W-:Y:S05]  /*13f0*/  BSYNC.RECONVERGENT B0 ;  /* 0x0000000000007941 */ /* 0x000fea0003800200 */
.L_x_13:
        /* <DEDUP_REMOVED lines=9> */
[----:B------:R-:W3:Y:S01]  /*1490*/  S2UR UR8, SR_CgaCtaId ;  /* 0x00000000000879c3 */ /* 0x000ee20000008800 */
[----:B01----:R-:W-:Y:S01]  /*14a0*/  VIADD R24, R13, UR12 ;  /* 0x0000000c0d187c36 */ /* 0x003fe20008000000 */
[----:B------:R-:W-:-:S03]  /*14b0*/  UMOV UR7, 0x400 ;  /* 0x0000040000077882 */ /* 0x000fc60000000000 */
[----:B------:R-:W-:Y:S01]  /*14c0*/  IMAD R24, R24, R3, R16 ;  /* 0x0000000318187224 */ /* 0x000fe200078e0210 */
[----:B---3--:R-:W-:Y:S01]  /*14d0*/  ULEA UR7, UR8, UR7, 0x18 ;  /* 0x0000000708077291 */ /* 0x008fe2000f8ec0ff */
        /* <DEDUP_REMOVED lines=11> */
.L_x_16:
[----:B------:R-:W-:Y:S05]  /*1590*/  BSYNC.RECONVERGENT B0 ;  /* 0x0000000000007941 */ /* 0x000fea0003800200 */
.L_x_15:
[----:B------:R-:W-:Y:S01]  /*15a0*/  UISETP.LT.AND UP0, UPT, UR9, UR6, UPT ;  /* 0x000000060900728c */ /* 0x000fe2000bf01270 */
[----:B------:R-:W-:Y:S03]  /*15b0*/  BAR.SYNC.DEFER_BLOCKING 0x0 ;  /* 0x0000000000007b1d */ /* 0x000fe60000010000 */
[----:B------:R-:W-:-:S03]  /*15c0*/  USEL UR7, UR9, UR6, UP0 ;  /* 0x0000000609077287 */ /* 0x000fc60008000000 */
[----:B------:R-:W-:Y:S03]  /*15d0*/  BSSY.RECONVERGENT B0, `(.L_x_17) ;  /* 0x0000015000007945 */ /* 0x000fe60003800200 */
[----:B------:R-:W-:-:S13]  /*15e0*/  ISETP.GT.AND P1, PT, R0, UR7, PT ;  /* 0x0000000700007c0c */ /* 0x000fda000bf24270 */
[----:B------:R-:W-:Y:S05]  /*15f0*/  @P1 BRA `(.L_x_18) ;  /* 0x0000000000481947 */ /* 0x000fea0003800000 */
[----:B------:R3:W4:Y:S04]  /*1600*/  LDG.E R19, desc[UR10][R18.64+0xc] ;  /* 0x00000c0a12137981 */ /* 0x000728000c1e1900 */
[----:B------:R-:W4:Y:S01]  /*1610*/  LDG.E R26, desc[UR10][R20.64] ;  /* 0x0000000a141a7981 */ /* 0x000f22000c1e1900 */
[----:B------:R-:W5:Y:S01]  /*1620*/  S2UR UR8, SR_CgaCtaId ;  /* 0x00000000000879c3 */ /* 0x000f620000008800 */
[----:B012---:R-:W-:Y:S01]  /*1630*/  VIADD R24, R13, UR9 ;  /* 0x000000090d187c36 */ /* 0x007fe20008000000 */
[----:B------:R-:W-:-:S03]  /*1640*/  UMOV UR7, 0x400 ;  /* 0x0000040000077882 */ /* 0x000fc60000000000 */
[----:B------:R-:W-:-:S04]  /*1650*/  IMAD R24, R24, R3, R16 ;  /* 0x0000000318187224 */ /* 0x000fc800078e0210 */
[----:B------:R-:W-:Y:S01]  /*1660*/  IMAD.IADD R25, R24, 0x1, -R3 ;  /* 0x0000000118197824 */ /* 0x000fe200078e0a03 */
[----:B-----5:R-:W-:-:S06]  /*1670*/  ULEA UR7, UR8, UR7, 0x18 ;  /* 0x0000000708077291 */ /* 0x020fcc000f8ec0ff */
[----:B------:R-:W-:Y:S02]  /*1680*/  LEA R24, R24, UR7, 0x2 ;  /* 0x0000000718187c11 */ /* 0x000fe4000f8e10ff */
[----:B------:R-:W-:-:S03]  /*1690*/  LEA R27, R25, UR7, 0x2 ;  /* 0x00000007191b7c11 */ /* 0x000fc6000f8e10ff */
[----:B---3--:R-:W-:Y:S01]  /*16a0*/  LDS R18, [R24+-0x4] ;  /* 0xfffffc0018127984 */ /* 0x008fe20000000800 */
[----:B----4-:R-:W-:-:S03]  /*16b0*/  ISETP.NE.AND P1, PT, R26, R19, PT ;  /* 0x000000131a00720c */ /* 0x010fc60003f25270 */
[----:B------:R-:W0:Y:S02]  /*16c0*/  LDS R19, [R27] ;  /* 0x000000001b137984 */ /* 0x000e240000000800 */
[----:B0-----:R-:W-:-:S05]  /*16d0*/  VIMNMX R19, PT, PT, R18, R19, !PT ;  /* 0x0000001312137248 */ /* 0x001fca0007fe0100 */
[----:B------:R-:W-:Y:S04]  /*16e0*/  STS [R24], R19 ;  /* 0x0000001318007388 */ /* 0x000fe80000000800 */
[----:B------:R-:W0:Y:S02]  /*16f0*/  @!P1 LDS R18, [R27+-0x4] ;  /* 0xfffffc001b129984 */ /* 0x000e240000000800 */
[----:B0-----:R-:W-:-:S05]  /*1700*/  @!P1 IADD3 R25, PT, PT, R18, 0x1, RZ ;  /* 0x0000000112199810 */ /* 0x001fca0007ffe0ff */
[----:B------:R3:W-:Y:S02]  /*1710*/  @!P1 STS [R24], R25 ;  /* 0x0000001918009388 */ /* 0x0007e40000000800 */
.L_x_18:
[----:B------:R-:W-:Y:S05]  /*1720*/  BSYNC.RECONVERGENT B0 ;  /* 0x0000000000007941 */ /* 0x000fea0003800200 */
.L_x_17:
[----:B------:R-:W-:Y:S01]  /*1730*/  UIADD3 UR5, UPT, UPT, UR5, 0x4, URZ ;  /* 0x0000000405057890 */ /* 0x000fe2000fffe0ff */
[----:B------:R-:W-:Y:S05]  /*1740*/  BAR.SYNC.DEFER_BLOCKING 0x0 ;  /* 0x0000000000007b1d */ /* 0x000fea0000010000 */
[----:B------:R-:W-:-:S13]  /*1750*/  ISETP.NE.AND P1, PT, R23, UR5, PT ;  /* 0x0000000517007c0c */ /* 0x000fda000bf25270 */
[----:B------:R-:W-:Y:S05]  /*1760*/  @P1 BRA `(.L_x_19) ;  /* 0xfffffff8004c1947 */ /* 0x000fea000383ffff */
.L_x_10:
[----:B------:R-:W-:-:S13]  /*1770*/  ISETP.NE.AND P1, PT, R22, RZ, PT ;  /* 0x000000ff1600720c */ /* 0x000fda0003f25270 */
[----:B------:R-:W-:Y:S05]  /*1780*/  @!P1 BRA `(.L_x_9) ;  /* 0x0000000400449947 */ /* 0x000fea0003800000 */
[----:B------:R-:W4:Y:S01]  /*1790*/  LDC.64 R18, c[0x0][0x390] ;  /* 0x0000e400ff127b82 */ /* 0x000f220000000a00 */
[----:B---3--:R-:W-:Y:S01]  /*17a0*/  VIMNMX R25, PT, PT, R23, UR6, PT ;  /* 0x0000000617197c48 */ /* 0x008fe2000bfe0100 */
[----:B------:R-:W-:Y:S03]  /*17b0*/  BSSY.RECONVERGENT B0, `(.L_x_20) ;  /* 0x0000017000007945 */ /* 0x000fe60003800200 */
[----:B------:R-:W-:Y:S01]  /*17c0*/  ISETP.GT.AND P1, PT, R0, R25, PT ;  /* 0x000000190000720c */ /* 0x000fe20003f24270 */
[----:B------:R-:W-:-:S04]  /*17d0*/  IMAD.IADD R25, R17, 0x1, R23 ;  /* 0x0000000111197824 */ /* 0x000fc800078e0217 */
[----:B----4-:R-:W-:-:S08]  /*17e0*/  IMAD.WIDE R18, R25, 0x4, R18 ;  /* 0x0000000419127825 */ /* 0x010fd000078e0212 */
[----:B------:R-:W-:Y:S05]  /*17f0*/  @P1 BRA `(.L_x_21) ;  /* 0x0000000000481947 */ /* 0x000fea0003800000 */
[----:B------:R-:W3:Y:S04]  /*1800*/  LDG.E R25, desc[UR10][R20.64] ;  /* 0x0000000a14197981 */ /* 0x000ee8000c1e1900 */
[----:B------:R-:W3:Y:S01]  /*1810*/  LDG.E R26, desc[UR10][R18.64] ;  /* 0x0000000a121a7981 */ /* 0x000ee2000c1e1900 */
[----:B------:R-:W4:Y:S01]  /*1820*/  S2UR UR7, SR_CgaCtaId ;  /* 0x00000000000779c3 */ /* 0x000f220000008800 */
[----:B012---:R-:W-:Y:S01]  /*1830*/  IMAD.IADD R24, R13, 0x1, R23 ;  /* 0x000000010d187824 */ /* 0x007fe200078e0217 */
[----:B------:R-:W-:-:S03]  /*1840*/  UMOV UR5, 0x400 ;  /* 0x0000040000057882 */ /* 0x000fc60000000000 */
[----:B------:R-:W-:Y:S01]  /*1850*/  IMAD R24, R24, R3, R16 ;  /* 0x0000000318187224 */ /* 0x000fe200078e0210 */
[----:B----4-:R-:W-:Y:S01]  /*1860*/  ULEA UR5, UR7, UR5, 0x18 ;  /* 0x0000000507057291 */ /* 0x010fe2000f8ec0ff */
[----:B---3--:R-:W-:Y:S02]  /*1870*/  ISETP.NE.AND P1, PT, R25, R26, PT ;  /* 0x0000001a1900720c */ /* 0x008fe40003f25270 */
        /* <DEDUP_REMOVED lines=10> */
.L_x_21:
[----:B------:R-:W-:Y:S05]  /*1920*/  BSYNC.RECONVERGENT B0 ;  /* 0x0000000000007941 */ /* 0x000fea0003800200 */
.L_x_20:
[----:B------:R-:W-:Y:S01]  /*1930*/  BAR.SYNC.DEFER_BLOCKING 0x0 ;  /* 0x0000000000007b1d */ /* 0x000fe20000010000 */
[----:B------:R-:W-:-:S13]  /*1940*/  ISETP.NE.AND P1, PT, R22, 0x1, PT ;  /* 0x000000011600780c */ /* 0x000fda0003f25270 */
[----:B------:R-:W-:Y:S05]  /*1950*/  @!P1 BRA `(.L_x_9) ;  /* 0x0000000000d09947 */ /* 0x000fea0003800000 */
[----:B0123--:R-:W-:Y:S01]  /*1960*/  VIADD R24, R23, 0x1 ;  /* 0x0000000117187836 */ /* 0x00ffe20000000000 */
[----:B------:R-:W-:Y:S04]  /*1970*/  BSSY.RECONVERGENT B0, `(.L_x_22) ;  /* 0x0000016000007945 */ /* 0x000fe80003800200 */
[----:B------:R-:W-:-:S04]  /*1980*/  VIMNMX R25, PT, PT, R24, UR6, PT ;  /* 0x0000000618197c48 */ /* 0x000fc8000bfe0100 */
[----:B------:R-:W-:-:S13]  /*1990*/  ISETP.GT.AND P1, PT, R0, R25, PT ;  /* 0x000000190000720c */ /* 0x000fda0003f24270 */
[----:B------:R-:W-:Y:S05]  /*19a0*/  @P1 BRA `(.L_x_23) ;  /* 0x0000000000481947 */ /* 0x000fea0003800000 */
[----:B------:R-:W2:Y:S04]  /*19b0*/  LDG.E R25, desc[UR10][R20.64] ;  /* 0x0000000a14197981 */ /* 0x000ea8000c1e1900 */
[----:B------:R-:W2:Y:S01]  /*19c0*/  LDG.E R26, desc[UR10][R18.64+0x4] ;  /* 0x0000040a121a7981 */ /* 0x000ea2000c1e1900 */
[----:B------:R-:W0:Y:S01]  /*19d0*/  S2UR UR7, SR_CgaCtaId ;  /* 0x00000000000779c3 */ /* 0x000e220000008800 */
[----:B------:R-:W-:Y:S01]  /*19e0*/  IMAD.IADD R24, R13, 0x1, R24 ;  /* 0x000000010d187824 */ /* 0x000fe200078e0218 */
[----:B------:R-:W-:-:S03]  /*19f0*/  UMOV UR5, 0x400 ;  /* 0x0000040000057882 */ /* 0x000fc60000000000 */
[----:B------:R-:W-:Y:S01]  /*1a00*/  IMAD R24, R24, R3, R16 ;  /* 0x0000000318187224 */ /* 0x000fe200078e0210 */
[----:B0-----:R-:W-:Y:S01]  /*1a10*/  ULEA UR5, UR7, UR5, 0x18 ;  /* 0x0000000507057291 */ /* 0x001fe2000f8ec0ff */
        /* <DEDUP_REMOVED lines=11> */
.L_x_23:
[----:B------:R-:W-:Y:S05]  /*1ad0*/  BSYNC.RECONVERGENT B0 ;  /* 0x0000000000007941 */ /* 0x000fea0003800200 */
.L_x_22:
[----:B------:R-:W-:Y:S01]  /*1ae0*/  BAR.SYNC.DEFER_BLOCKING 0x0 ;  /* 0x0000000000007b1d */ /* 0x000fe20000010000 */
[----:B------:R-:W-:-:S13]  /*1af0*/  ISETP.NE.AND P1, PT, R22, 0x2, PT ;  /* 0x000000021600780c */ /* 0x000fda0003f25270 */
[----:B------:R-:W-:Y:S05]  /*1b00*/  @!P1 BRA `(.L_x_9) ;  /* 0x0000000000649947 */ /* 0x000fea0003800000 */
[----:B------:R-:W-:Y:S01]  /*1b10*/  VIADD R22, R23, 0x2 ;  /* 0x0000000217167836 */ /* 0x000fe20000000000 */
[----:B------:R-:W-:Y:S04]  /*1b20*/  BSSY.RECONVERGENT B0, `(.L_x_24) ;  /* 0x0000016000007945 */ /* 0x000fe80003800200 */
[----:B------:R-:W-:-:S04]  /*1b30*/  VIMNMX R23, PT, PT, R22, UR6, PT ;  /* 0x0000000616177c48 */ /* 0x000fc8000bfe0100 */
[----:B------:R-:W-:-:S13]  /*1b40*/  ISETP.GT.AND P1, PT, R0, R23, PT ;  /* 0x000000170000720c */ /* 0x000fda0003f24270 */
[----:B------:R-:W-:Y:S05]  /*1b50*/  @P1 BRA `(.L_x_25) ;  /* 0x0000000000481947 */ /* 0x000fea0003800000 */
[----:B------:R1:W2:Y:S04]  /*1b60*/  LDG.E R20, desc[UR10][R20.64] ;  /* 0x0000000a14147981 */ /* 0x0002a8000c1e1900 */
[----:B------:R-:W2:Y:S01]  /*1b70*/  LDG.E R19, desc[UR10][R18.64+0x8] ;  /* 0x0000080a12137981 */ /* 0x000ea2000c1e1900 */
[----:B------:R-:W3:Y:S01]  /*1b80*/  S2UR UR6, SR_CgaCtaId ;  /* 0x00000000000679c3 */ /* 0x000ee20000008800 */
[----:B------:R-:W-:Y:S01]  /*1b90*/  IMAD.IADD R22, R13, 0x1, R22 ;  /* 0x000000010d167824 */ /* 0x000fe200078e0216 */
[----:B------:R-:W-:-:S03]  /*1ba0*/  UMOV UR5, 0x400 ;  /* 0x0000040000057882 */ /* 0x000fc60000000000 */
[----:B------:R-:W-:-:S04]  /*1bb0*/  IMAD R22, R22, R3, R16 ;  /* 0x0000000316167224 */ /* 0x000fc800078e0210 */
[----:B------:R-:W-:Y:S01]  /*1bc0*/  IMAD.IADD R23, R22, 0x1, -R3 ;  /* 0x0000000116177824 */ /* 0x000fe200078e0a03 */
[----:B---3--:R-:W-:-:S06]  /*1bd0*/  ULEA UR5, UR6, UR5, 0x18 ;  /* 0x0000000506057291 */ /* 0x008fcc000f8ec0ff */
[----:B0-----:R-:W-:Y:S02]  /*1be0*/  LEA R24, R22, UR5, 0x2 ;  /* 0x0000000516187c11 */ /* 0x001fe4000f8e10ff */
[----:B------:R-:W-:-:S03]  /*1bf0*/  LEA R23, R23, UR5, 0x2 ;  /* 0x0000000517177c11 */ /* 0x000fc6000f8e10ff */
[----:B------:R-:W-:Y:S04]  /*1c00*/  LDS R22, [R24+-0x4] ;  /* 0xfffffc0018167984 */ /* 0x000fe80000000800 */
[----:B-1----:R-:W0:Y:S02]  /*1c10*/  LDS R21, [R23] ;  /* 0x0000000017157984 */ /* 0x002e240000000800 */
[----:B0-----:R-:W-:-:S05]  /*1c20*/  VIMNMX R21, PT, PT, R22, R21, !PT ;  /* 0x0000001516157248 */ /* 0x001fca0007fe0100 */
[----:B------:R-:W-:Y:S01]  /*1c30*/  STS [R24], R21 ;  /* 0x0000001518007388 */ /* 0x000fe20000000800 */
[----:B--2---:R-:W-:-:S13]  /*1c40*/  ISETP.NE.AND P1, PT, R20, R19, PT ;  /* 0x000000131400720c */ /* 0x004fda0003f25270 */
[----:B------:R-:W0:Y:S02]  /*1c50*/  @!P1 LDS R18, [R23+-0x4] ;  /* 0xfffffc0017129984 */ /* 0x000e240000000800 */
[----:B0-----:R-:W-:-:S05]  /*1c60*/  @!P1 VIADD R18, R18, 0x1 ;  /* 0x0000000112129836 */ /* 0x001fca0000000000 */
[----:B------:R1:W-:Y:S02]  /*1c70*/  @!P1 STS [R24], R18 ;  /* 0x0000001218009388 */ /* 0x0003e40000000800 */
.L_x_25:
[----:B------:R-:W-:Y:S05]  /*1c80*/  BSYNC.RECONVERGENT B0 ;  /* 0x0000000000007941 */ /* 0x000fea0003800200 */
.L_x_24:
[----:B------:R-:W-:Y:S06]  /*1c90*/  BAR.SYNC.DEFER_BLOCKING 0x0 ;  /* 0x0000000000007b1d */ /* 0x000fec0000010000 */
.L_x_9:
[----:B------:R-:W-:Y:S04]  /*1ca0*/  BSSY.RECONVERGENT B0, `(.L_x_26) ;  /* 0x000006b000007945 */ /* 0x000fe80003800200 */
[----:B------:R-:W-:Y:S05]  /*1cb0*/  @!P0 BRA `(.L_x_27) ;  /* 0x0000000400a48947 */ /* 0x000fea0003800000 */
[----:B------:R-:W-:Y:S01]  /*1cc0*/  ISETP.GE.U32.AND P1, PT, R12, 0x7, PT ;  /* 0x000000070c00780c */ /* 0x000fe20003f26070 */
[----:B0-----:R-:W-:Y:S01]  /*1cd0*/  IMAD.MOV.U32 R26, RZ, RZ, R0 ;  /* 0x000000ffff1a7224 */ /* 0x001fe200078e0000 */
[----:B------:R-:W-:-:S11]  /*1ce0*/  ISETP.NE.AND P2, PT, R11, RZ, PT ;  /* 0x000000ff0b00720c */ /* 0x000fd60003f45270 */
[----:B------:R-:W-:Y:S05]  /*1cf0*/  @!P1 BRA `(.L_x_28) ;  /* 0x0000000000b49947 */ /* 0x000fea0003800000 */
[----:B------:R-:W0:Y:S01]  /*1d00*/  S2UR UR6, SR_CgaCtaId ;  /* 0x00000000000679c3 */ /* 0x000e220000008800 */
[----:B------:R-:W-:Y:S01]  /*1d10*/  UMOV UR5, 0x400 ;  /* 0x0000040000057882 */ /* 0x000fe20000000000 */
[----:B------:R-:W-:Y:S02]  /*1d20*/  MOV R26, R0 ;  /* 0x00000000001a7202 */ /* 0x000fe40000000f00 */
[----:B-123--:R-:W-:Y:S01]  /*1d30*/  LOP3.LUT R27, R4, 0x7ffffff8, RZ, 0xc0, !PT ;  /* 0x7ffffff8041b7812 */ /* 0x00efe200078ec0ff */
[----:B0-----:R-:W-:-:S03]  /*1d40*/  ULEA UR6, UR6, UR5, 0x18 ;  /* 0x0000000506067291 */ /* 0x001fc6000f8ec0ff */
[----:B------:R-:W-:-:S09]  /*1d50*/  UMOV UR5, URZ ;  /* 0x000000ff00057c82 */ /* 0x000fd20008000000 */
.L_x_29:
[----:B------:R-:W-:Y:S01]  /*1d60*/  LEA R20, R26, UR6, 0x2 ;  /* 0x000000061a147c11 */ /* 0x000fe2000f8e10ff */
[----:B0---4-:R-:W0:Y:S01]  /*1d70*/  LDC.64 R18, c[0x0][0x380] ;  /* 0x0000e000ff127b82 */ /* 0x011e220000000a00 */
[----:B------:R-:W-:Y:S01]  /*1d80*/  UIADD3 UR5, UPT, UPT, UR5, 0x8, URZ ;  /* 0x0000000805057890 */ /* 0x000fe2000fffe0ff */
[C---:B------:R-:W-:Y:S02]  /*1d90*/  IMAD R26, R3.reuse, 0x8, R26 ;  /* 0x00000008031a7824 */ /* 0x040fe400078e021a */
[----:B------:R1:W2:Y:S01]  /*1da0*/  LDS R25, [R20] ;  /* 0x0000000014197984 */ /* 0x0002a20000000800 */
[----:B------:R-:W-:Y:S02]  /*1db0*/  IMAD R24, R3, 0x4, R20 ;  /* 0x0000000403187824 */ /* 0x000fe400078e0214 */
[----:B------:R-:W-:Y:S01]  /*1dc0*/  ISETP.NE.AND P1, PT, R27, UR5, PT ;  /* 0x000000051b007c0c */ /* 0x000fe2000bf25270 */
[----:B------:R-:W3:Y:S01]  /*1dd0*/  LDC R29, c[0x0][0x3c4] ;  /* 0x0000f100ff1d7b82 */ /* 0x000ee20000000800 */
[----:B0-----:R-:W-:-:S04]  /*1de0*/  IMAD.WIDE R18, R6, 0x4, R18 ;  /* 0x0000000406127825 */ /* 0x001fc800078e0212 */
[----:B---3--:R-:W-:-:S04]  /*1df0*/  IMAD.WIDE R22, R29, 0x4, R18 ;  /* 0x000000041d167825 */ /* 0x008fc800078e0212 */
[C---:B------:R-:W-:Y:S02]  /*1e00*/  IMAD R6, R29.reuse, 0x8, R6 ;  /* 0x000000081d067824 */ /* 0x040fe400078e0206 */
[----:B-1----:R-:W-:Y:S01]  /*1e10*/  IMAD.WIDE R20, R29, 0x4, R22 ;  /* 0x000000041d147825 */ /* 0x002fe200078e0216 */
[----:B--2---:R-:W-:Y:S04]  /*1e20*/  STG.E.STRONG.SYS desc[UR10][R18.64], R25 ;  /* 0x0000001912007986 */ /* 0x004fe8000c11590a */
[----:B------:R0:W1:Y:S02]  /*1e30*/  LDS R28, [R24] ;  /* 0x00000000181c7984 */ /* 0x0000640000000800 */
[----:B0-----:R-:W-:Y:S02]  /*1e40*/  IMAD R24, R3, 0x4, R24 ;  /* 0x0000000403187824 */ /* 0x001fe400078e0218 */
[----:B------:R-:W-:Y:S01]  /*1e50*/  IMAD.WIDE R18, R29, 0x4, R20 ;  /* 0x000000041d127825 */ /* 0x000fe200078e0214 */
[----:B-1----:R0:W-:Y:S04]  /*1e60*/  STG.E.STRONG.SYS desc[UR10][R22.64], R28 ;  /* 0x0000001c16007986 */ /* 0x0021e8000c11590a */
[----:B------:R1:W2:Y:S01]  /*1e70*/  LDS R28, [R24] ;  /* 0x00000000181c7984 */ /* 0x0002a20000000800 */
[----:B0-----:R-:W-:-:S02]  /*1e80*/  IMAD R22, R3, 0x4, R24 ;  /* 0x0000000403167824 */ /* 0x001fc400078e0218 */
[----:B-1----:R-:W-:Y:S01]  /*1e90*/  IMAD.WIDE R24, R29, 0x4, R18 ;  /* 0x000000041d187825 */ /* 0x002fe200078e0212 */
[----:B--2---:R0:W-:Y:S04]  /*1ea0*/  STG.E.STRONG.SYS desc[UR10][R20.64], R28 ;  /* 0x0000001c14007986 */ /* 0x0041e8000c11590a */
[----:B------:R-:W1:Y:S01]  /*1eb0*/  LDS R23, [R22] ;  /* 0x0000000016177984 */ /* 0x000e620000000800 */
[----:B0-----:R-:W-:-:S04]  /*1ec0*/  IMAD R20, R3, 0x4, R22 ;  /* 0x0000000403147824 */ /* 0x001fc800078e0216 */
[----:B------:R-:W-:Y:S01]  /*1ed0*/  IMAD R28, R3, 0x4, R20 ;  /* 0x00000004031c7824 */ /* 0x000fe200078e0214 */
[----:B-1----:R0:W-:Y:S04]  /*1ee0*/  STG.E.STRONG.SYS desc[UR10][R18.64], R23 ;  /* 0x0000001712007986 */ /* 0x0021e8000c11590a */
[----:B------:R-:W1:Y:S01]  /*1ef0*/  LDS R21, [R20] ;  /* 0x0000000014157984 */ /* 0x000e620000000800 */
[----:B0-----:R-:W-:-:S03]  /*1f00*/  IMAD.WIDE R22, R29, 0x4, R24 ;  /* 0x000000041d167825 */ /* 0x001fc600078e0218 */
[----:B-1----:R-:W-:Y:S04]  /*1f10*/  STG.E.STRONG.SYS desc[UR10][R24.64], R21 ;  /* 0x0000001518007986 */ /* 0x002fe8000c11590a */
[----:B------:R0:W1:Y:S02]  /*1f20*/  LDS R19, [R28] ;  /* 0x000000001c137984 */ /* 0x0000640000000800 */
[----:B0-----:R-:W-:Y:S02]  /*1f30*/  IMAD R28, R3, 0x4, R28 ;  /* 0x00000004031c7824 */ /* 0x001fe400078e021c */
[----:B------:R-:W-:-:S03]  /*1f40*/  IMAD.WIDE R20, R29, 0x4, R22 ;  /* 0x000000041d147825 */ /* 0x000fc600078e0216 */
[----:B------:R-:W-:Y:S01]  /*1f50*/  LEA R18, R3, R28, 0x2 ;  /* 0x0000001c03127211 */ /* 0x000fe200078e10ff */
[----:B-1----:R-:W-:Y:S04]  /*1f60*/  STG.E.STRONG.SYS desc[UR10][R22.64], R19 ;  /* 0x0000001316007986 */ /* 0x002fe8000c11590a */
[----:B------:R-:W0:Y:S04]  /*1f70*/  LDS R25, [R28] ;  /* 0x000000001c197984 */ /* 0x000e280000000800 */
[----:B0-----:R-:W-:Y:S04]  /*1f80*/  STG.E.STRONG.SYS desc[UR10][R20.64], R25 ;  /* 0x0000001914007986 */ /* 0x001fe8000c11590a */
[----:B------:R0:W1:Y:S02]  /*1f90*/  LDS R23, [R18] ;  /* 0x0000000012177984 */ /* 0x0000640000000800 */
[----:B0-----:R-:W-:-:S05]  /*1fa0*/  IMAD.WIDE R18, R29, 0x4, R20 ;  /* 0x000000041d127825 */ /* 0x001fca00078e0214 */
[----:B-1----:R0:W-:Y:S01]  /*1fb0*/  STG.E.STRONG.SYS desc[UR10][R18.64], R23 ;  /* 0x0000001712007986 */ /* 0x0021e2000c11590a */
[----:B------:R-:W-:Y:S05]  /*1fc0*/  @P1 BRA `(.L_x_29) ;  /* 0xfffffffc00641947 */ /* 0x000fea000383ffff */
.L_x_28:
[----:B------:R-:W-:Y:S05]  /*1fd0*/  @!P2 BRA `(.L_x_27) ;  /* 0x0000000000dca947 */ /* 0x000fea0003800000 */
[----:B------:R-:W-:Y:S02]  /*1fe0*/  ISETP.GE.U32.AND P1, PT, R7, 0x3, PT ;  /* 0x000000030700780c */ /* 0x000fe40003f26070 */
[----:B------:R-:W-:-:S11]  /*1ff0*/  ISETP.NE.AND P2, PT, R8, RZ, PT ;  /* 0x000000ff0800720c */ /* 0x000fd60003f45270 */
[----:B------:R-:W-:Y:S05]  /*2000*/  @!P1 BRA `(.L_x_30) ;  /* 0x00000000005c9947 */ /* 0x000fea0003800000 */
[----:B------:R-:W5:Y:S01]  /*2010*/  S2UR UR6, SR_CgaCtaId ;  /* 0x00000000000679c3 */ /* 0x000f620000008800 */
[----:B------:R-:W-:-:S07]  /*2020*/  UMOV UR5, 0x400 ;  /* 0x0000040000057882 */ /* 0x000fce0000000000 */
[----:B01--4-:R-:W0:Y:S08]  /*2030*/  LDC.64 R18, c[0x0][0x380] ;  /* 0x0000e000ff127b82 */ /* 0x013e300000000a00 */
[----:B---3--:R-:W1:Y:S01]  /*2040*/  LDC R25, c[0x0][0x3c4] ;  /* 0x0000f100ff197b82 */ /* 0x008e620000000800 */
[----:B-----5:R-:W-:-:S06]  /*2050*/  ULEA UR5, UR6, UR5, 0x18 ;  /* 0x0000000506057291 */ /* 0x020fcc000f8ec0ff */
[----:B--2---:R-:W-:Y:S01]  /*2060*/  LEA R20, R26, UR5, 0x2 ;  /* 0x000000051a147c11 */ /* 0x004fe2000f8e10ff */
[----:B0-----:R-:W-:Y:S01]  /*2070*/  IMAD.WIDE R18, R6, 0x4, R18 ;  /* 0x0000000406127825 */ /* 0x001fe200078e0212 */
[----:B------:R-:W-:-:S03]  /*2080*/  LEA R26, R3, R26, 0x2 ;  /* 0x0000001a031a7211 */ /* 0x000fc600078e10ff */
[----:B------:R0:W2:Y:S01]  /*2090*/  LDS R27, [R20] ;  /* 0x00000000141b7984 */ /* 0x0000a20000000800 */
[----:B------:R-:W-:Y:S02]  /*20a0*/  IMAD R24, R3, 0x4, R20 ;  /* 0x0000000403187824 */ /* 0x000fe400078e0214 */
[----:B-1----:R-:W-:-:S04]  /*20b0*/  IMAD.WIDE R22, R25, 0x4, R18 ;  /* 0x0000000419167825 */ /* 0x002fc800078e0212 */
[----:B------:R-:W-:Y:S02]  /*20c0*/  IMAD R28, R3, 0x4, R24 ;  /* 0x00000004031c7824 */ /* 0x000fe400078e0218 */
[----:B0-----:R-:W-:-:S04]  /*20d0*/  IMAD.WIDE R20, R25, 0x4, R22 ;  /* 0x0000000419147825 */ /* 0x001fc800078e0216 */
[C---:B------:R-:W-:Y:S01]  /*20e0*/  IMAD R6, R25.reuse, 0x4, R6 ;  /* 0x0000000419067824 */ /* 0x040fe200078e0206 */
[----:B--2---:R0:W-:Y:S04]  /*20f0*/  STG.E.STRONG.SYS desc[UR10][R18.64], R27 ;  /* 0x0000001b12007986 */ /* 0x0041e8000c11590a */
[----:B------:R-:W1:Y:S01]  /*2100*/  LDS R29, [R24] ;  /* 0x00000000181d7984 */ /* 0x000e620000000800 */
[----:B0-----:R-:W-:-:S03]  /*2110*/  IMAD.WIDE R18, R25, 0x4, R20 ;  /* 0x0000000419127825 */ /* 0x001fc600078e0214 */
[----:B-1----:R-:W-:Y:S04]  /*2120*/  STG.E.STRONG.SYS desc[UR10][R22.64], R29 ;  /* 0x0000001d16007986 */ /* 0x002fe8000c11590a */
[----:B------:R0:W1:Y:S02]  /*2130*/  LDS R24, [R28] ;  /* 0x000000001c187984 */ /* 0x0000640000000800 */
[----:B0-----:R-:W-:Y:S02]  /*2140*/  IMAD R28, R3, 0x4, R28 ;  /* 0x00000004031c7824 */ /* 0x001fe400078e021c */
[----:B-1----:R-:W-:Y:S04]  /*2150*/  STG.E.STRONG.SYS desc[UR10][R20.64], R24 ;  /* 0x0000001814007986 */ /* 0x002fe8000c11590a */
[----:B------:R-:W0:Y:S04]  /*2160*/  LDS R28, [R28] ;  /* 0x000000001c1c7984 */ /* 0x000e280000000800 */
[----:B0-----:R0:W-:Y:S02]  /*2170*/  STG.E.STRONG.SYS desc[UR10][R18.64], R28 ;  /* 0x0000001c12007986 */ /* 0x0011e4000c11590a */
.L_x_30:
[----:B------:R-:W-:Y:S05]  /*2180*/  @!P2 BRA `(.L_x_27) ;  /* 0x000000000070a947 */ /* 0x000fea0003800000 */
[----:B------:R-:W-:Y:S02]  /*2190*/  ISETP.NE.AND P2, PT, R8, 0x1, PT ;  /* 0x000000010800780c */ /* 0x000fe40003f45270 */
[----:B01--4-:R-:W-:-:S04]  /*21a0*/  LOP3.LUT R18, R4, 0x1, RZ, 0xc0, !PT ;  /* 0x0000000104127812 */ /* 0x013fc800078ec0ff */
[----:B------:R-:W-:-:S07]  /*21b0*/  ISETP.NE.U32.AND P1, PT, R18, 0x1, PT ;  /* 0x000000011200780c */ /* 0x000fce0003f25070 */
[----:B------:R-:W-:Y:S06]  /*21c0*/  @!P2 BRA `(.L_x_31) ;  /* 0x00000000003ca947 */ /* 0x000fec0003800000 */
[----:B------:R-:W0:Y:S01]  /*21d0*/  S2UR UR6, SR_CgaCtaId ;  /* 0x00000000000679c3 */ /* 0x000e220000008800 */
[----:B------:R-:W-:-:S07]  /*21e0*/  UMOV UR5, 0x400 ;  /* 0x0000040000057882 */ /* 0x000fce0000000000 */
[----:B--23--:R-:W1:Y:S08]  /*21f0*/  LDC.64 R20, c[0x0][0x380] ;  /* 0x0000e000ff147b82 */ /* 0x00ce700000000a00 */
[----:B------:R-:W2:Y:S01]  /*2200*/  LDC R27, c[0x0][0x3c4] ;  /* 0x0000f100ff1b7b82 */ /* 0x000ea20000000800 */
[----:B0-----:R-:W-:-:S06]  /*2210*/  ULEA UR5, UR6, UR5, 0x18 ;  /* 0x0000000506057291 */ /* 0x001fcc000f8ec0ff */
[----:B------:R-:W-:Y:S01]  /*2220*/  LEA R22, R26, UR5, 0x2 ;  /* 0x000000051a167c11 */ /* 0x000fe2000f8e10ff */
[C---:B------:R-:W-:Y:S02]  /*2230*/  IMAD R26, R3.reuse, 0x2, R26 ;  /* 0x00000002031a7824 */ /* 0x040fe400078e021a */
[----:B-1----:R-:W-:Y:S02]  /*2240*/  IMAD.WIDE R20, R6, 0x4, R20 ;  /* 0x0000000406147825 */ /* 0x002fe400078e0214 */
[----:B------:R-:W0:Y:S02]  /*2250*/  LDS R23, [R22] ;  /* 0x0000000016177984 */ /* 0x000e240000000800 */
[----:B------:R-:W-:Y:S02]  /*2260*/  IMAD R25, R3, 0x4, R22 ;  /* 0x0000000403197824 */ /* 0x000fe400078e0216 */
[----:B--2---:R-:W-:-:S04]  /*2270*/  IMAD.WIDE R18, R27, 0x4, R20 ;  /* 0x000000041b127825 */ /* 0x004fc800078e0214 */
[----:B------:R-:W-:Y:S01]  /*2280*/  IMAD R6, R27, 0x2, R6 ;  /* 0x000000021b067824 */ /* 0x000fe200078e0206 */
[----:B0-----:R-:W-:Y:S04]  /*2290*/  STG.E.STRONG.SYS desc[UR10][R20.64], R23 ;  /* 0x0000001714007986 */ /* 0x001fe8000c11590a */
[----:B------:R-:W0:Y:S04]  /*22a0*/  LDS R25, [R25] ;  /* 0x0000000019197984 */ /* 0x000e280000000800 */
[----:B0-----:R0:W-:Y:S02]  /*22b0*/  STG.E.STRONG.SYS desc[UR10][R18.64], R25 ;  /* 0x0000001912007986 */ /* 0x0011e4000c11590a */
.L_x_31:
[----:B------:R-:W-:Y:S05]  /*22c0*/  @P1 BRA `(.L_x_27) ;  /* 0x0000000000201947 */ /* 0x000fea0003800000 */
[----:B------:R-:W1:Y:S01]  /*22d0*/  S2UR UR6, SR_CgaCtaId ;  /* 0x00000000000679c3 */ /* 0x000e620000008800 */
[----:B------:R-:W-:-:S07]  /*22e0*/  UMOV UR5, 0x400 ;  /* 0x0000040000057882 */ /* 0x000fce0000000000 */
[----:B0-----:R-:W0:Y:S01]  /*22f0*/  LDC.64 R18, c[0x0][0x380] ;  /* 0x0000e000ff127b82 */ /* 0x001e220000000a00 */
[----:B-1----:R-:W-:-:S06]  /*2300*/  ULEA UR5, UR6, UR5, 0x18 ;  /* 0x0000000506057291 */ /* 0x002fcc000f8ec0ff */
[----:B--23--:R-:W-:Y:S01]  /*2310*/  LEA R20, R26, UR5, 0x2 ;  /* 0x000000051a147c11 */ /* 0x00cfe2000f8e10ff */
[----:B0-----:R-:W-:-:S04]  /*2320*/  IMAD.WIDE R18, R6, 0x4, R18 ;  /* 0x0000000406127825 */ /* 0x001fc800078e0212 */
[----:B------:R-:W0:Y:S04]  /*2330*/  LDS R21, [R20] ;  /* 0x0000000014157984 */ /* 0x000e280000000800 */
[----:B0-----:R0:W-:Y:S02]  /*2340*/  STG.E.STRONG.SYS desc[UR10][R18.64], R21 ;  /* 0x0000001512007986 */ /* 0x0011e4000c11590a */
.L_x_27:
[----:B------:R-:W-:Y:S05]  /*2350*/  BSYNC.RECONVERGENT B0 ;  /* 0x0000000000007941 */ /* 0x000fea0003800200 */
.L_x_26:
[----:B------:R-:W-:Y:S06]  /*2360*/  MEMBAR.SC.SYS ;  /* 0x0000000000007992 */ /* 0x000fec0000003000 */
[----:B------:R-:W-:-:S00]  /*2370*/  ERRBAR ;  /* 0x00000000000079ab */ /* 0x000fc00000000000 */
[----:B------:R-:W-:Y:S06]  /*2380*/  CGAERRBAR ;  /* 0x00000000000075ab */ /* 0x000fec0000000000 */
[----:B------:R-:W-:Y:S02]  /*2390*/  CCTL.IVALL ;  /* 0x00000000ff00798f */ /* 0x000fe40002000000 */
[----:B------:R-:W5:Y:S01]  /*23a0*/  LDC R6, c[0x0][0x3b0] ;  /* 0x0000ec00ff067b82 */ /* 0x000f620000000800 */
[----:B------:R-:W-:-:S07]  /*23b0*/  UIADD3 UR4, UPT, UPT, UR4, 0x1, URZ ;  /* 0x0000000104047890 */ /* 0x000fce000fffe0ff */
[----:B------:R-:W-:Y:S08]  /*23c0*/  BAR.SYNC.DEFER_BLOCKING 0x0 ;  /* 0x0000000000007b1d */ /* 0x000ff00000010000 */
[----:B------:R-:W-:Y:S01]  /*23d0*/  BAR.SYNC.DEFER_BLOCKING 0x0 ;  /* 0x0000000000007b1d */ /* 0x000fe20000010000 */
[----:B------:R-:W-:Y:S01]  /*23e0*/  ISETP.NE.AND P1, PT, R2, UR4, PT ;  /* 0x0000000402007c0c */ /* 0x000fe2000bf25270 */
[----:B-----5:R-:W-:-:S02]  /*23f0*/  IMAD.IADD R9, R9, 0x1, R6 ;  /* 0x0000000109097824 */ /* 0x020fc400078e0206 */
[----:B------:R-:W-:-:S04]  /*2400*/  IMAD.IADD R5, R5, 0x1, -R6 ;  /* 0x0000000105057824 */ /* 0x000fc800078e0a06 */
[----:B01--4-:R-:W0:Y:S02]  /*2410*/  LDC R18, c[0x0][0x3a4] ;  /* 0x0000e900ff127b82 */ /* 0x013e240000000800 */
[----:B0-----:R-:W-:-:S04]  /*2420*/  IMAD.IADD R18, R9, 0x1, R18 ;  /* 0x0000000109127824 */ /* 0x001fc800078e0212 */
[----:B------:R-:W-:Y:S05]  /*2430*/  @P1 BRA `(.L_x_32) ;  /* 0xffffffdc00f81947 */ /* 0x000fea000383ffff */
[----:B------:R-:W-:-:S07]  /*2440*/  MOV R11, R18 ;  /* 0x00000012000b7202 */ /* 0x000fce0000000f00 */
.L_x_2:
[----:B------:R-:W-:Y:S01]  /*2450*/  ISETP.NE.AND P2, PT, R0, RZ, PT ;  /* 0x000000ff0000720c */ /* 0x000fe20003f45270 */
[----:B------:R-:W-:-:S12]  /*2460*/  BSSY.RECONVERGENT B0, `(.L_x_33) ;  /* 0x0000005000007945 */ /* 0x000fd80003800200 */
[----:B------:R-:W-:Y:S05]  /*2470*/  @P2 BRA `(.L_x_34) ;  /* 0x00000000000c2947 */ /* 0x000fea0003800000 */
[----:B------:R-:W4:Y:S02]  /*2480*/  LDG.E.STRONG.SYS R5, desc[UR10][R14.64+0x4] ;  /* 0x0000040a0e057981 */ /* 0x000f24000c1f5900 */
[----:B----4-:R-:W-:-:S05]  /*2490*/  VIADD R5, R5, 0x1 ;  /* 0x0000000105057836 */ /* 0x010fca0000000000 */
[----:B------:R0:W-:Y:S02]  /*24a0*/  STG.E.STRONG.SYS desc[UR10][R14.64+0x4], R5 ;  /* 0x000004050e007986 */ /* 0x0001e4000c11590a */
.L_x_34:
[----:B------:R-:W-:Y:S05]  /*24b0*/  BSYNC.RECONVERGENT B0 ;  /* 0x0000000000007941 */ /* 0x000fea0003800200 */
.L_x_33:
[----:B------:R-:W1:Y:S02]  /*24c0*/  LDCU UR4, c[0x0][0x3cc] ;  /* 0x00007980ff0477ac */ /* 0x000e640008000800 */
[----:B-1----:R-:W-:Y:S01]  /*24d0*/  IMAD.U32 R18, RZ, RZ, UR4 ;  /* 0x00000004ff127e24 */ /* 0x002fe2000f8e00ff */
[----:B------:R-:W-:Y:S04]  /*24e0*/  BAR.SYNC.DEFER_BLOCKING 0x0 ;  /* 0x0000000000007b1d */ /* 0x000fe80000010000 */
[----:B------:R-:W-:-:S13]  /*24f0*/  ISETP.GE.AND P0, PT, R18, 0x3, PT ;  /* 0x000000031200780c */ /* 0x000fda0003f06270 */
[----:B------:R-:W-:Y:S05]  /*2500*/  @!P0 BRA `(.L_x_35) ;  /* 0x0000002800788947 */ /* 0x000fea0003800000 */
[----:B0-----:R-:W0:Y:S01]  /*2510*/  LDC R5, c[0x0][0x3a0] ;  /* 0x0000e800ff057b82 */ /* 0x001e220000000800 */
[----:B------:R-:W0:Y:S01]  /*2520*/  LDCU UR4, c[0x0][0x3b4] ;  /* 0x00007680ff0477ac */ /* 0x000e220008000800 */
[----:B------:R-:W-:Y:S01]  /*2530*/  ISETP.GT.AND P0, PT, R4, RZ, PT ;  /* 0x000000ff0400720c */ /* 0x000fe20003f04270 */
[----:B------:R-:W-:Y:S01]  /*2540*/  VIADD R11, R11, 0x1 ;  /* 0x000000010b0b7836 */ /* 0x000fe20000000000 */
[----:B------:R-:W-:Y:S01]  /*2550*/  LOP3.LUT R10, R6, 0x3, RZ, 0xc0, !PT ;  /* 0x00000003060a7812 */ /* 0x000fe200078ec0ff */
[----:B------:R-:W1:Y:S01]  /*2560*/  LDCU UR5, c[0x0][0x3b4] ;  /* 0x00007680ff0577ac */ /* 0x000e620008000800 */
[----:B------:R-:W-:Y:S02]  /*2570*/  ISETP.LT.AND P0, PT, R0, R3, P0 ;  /* 0x000000030000720c */ /* 0x000fe40000701270 */
[----:B------:R-:W4:Y:S01]  /*2580*/  LDC.64 R12, c[0x0][0x390] ;  /* 0x0000e400ff0c7b82 */ /* 0x000f220000000a00 */
[----:B------:R-:W-:Y:S01]  /*2590*/  LOP3.LUT R8, R6, 0x7ffffffc, RZ, 0xc0, !PT ;  /* 0x7ffffffc06087812 */ /* 0x000fe200078ec0ff */
[----:B------:R-:W-:-:S06]  /*25a0*/  UMOV UR7, 0x2 ;  /* 0x0000000200077882 */ /* 0x000fcc0000000000 */
[----:B------:R-:W5:Y:S01]  /*25b0*/  LDC R16, c[0x0][0x3c4] ;  /* 0x0000f100ff107b82 */ /* 0x000f620000000800 */
[----:B-1----:R-:W-:Y:S02]  /*25c0*/  IMAD.U32 R9, RZ, RZ, UR5 ;  /* 0x00000005ff097e24 */ /* 0x002fe4000f8e00ff */
[----:B0-----:R-:W-:-:S04]  /*25d0*/  IMAD R5, R5, UR4, R0 ;  /* 0x0000000405057c24 */ /* 0x001fc8000f8e0200 */
[----:B----4-:R-:W-:-:S04]  /*25e0*/  IMAD.WIDE R12, R5, 0x4, R12 ;  /* 0x00000004050c7825 */ /* 0x010fc800078e020c */
[----:B-----5:R-:W-:Y:S01]  /*25f0*/  VIADD R7, R16, 0xffffffff ;  /* 0xffffffff10077836 */ /* 0x020fe20000000000 */
[----:B------:R-:W-:-:S07]  /*2600*/  SHF.R.S32.HI R5, RZ, 0x1f, R16 ;  /* 0x0000001fff057819 */ /* 0x000fce0000011410 */
.L_x_67:
[----:B------:R-:W-:-:S13]  /*2610*/  ISETP.NE.AND P1, PT, R0, RZ, PT ;  /* 0x000000ff0000720c */ /* 0x000fda0003f25270 */
[----:B-1----:R-:W-:Y:S05]  /*2620*/  @P1 BRA `(.L_x_36) ;  /* 0x00000000001c1947 */ /* 0x002fea0003800000 */
[----:B------:R-:W0:Y:S08]  /*2630*/  LDC R17, c[0x0][0x3d4] ;  /* 0x0000f500ff117b82 */ /* 0x000e300000000800 */
[----:B------:R-:W0:Y:S02]  /*2640*/  LDC R6, c[0x0][0x3cc] ;  /* 0x0000f300ff067b82 */ /* 0x000e240000000800 */
[----:B0-----:R-:W-:-:S07]  /*2650*/  VIADDMNMX R17, R17, UR7, R6, PT ;  /* 0x0000000711117c46 */ /* 0x001fce000b800106 */
.L_x_37:
[----:B------:R-:W4:Y:S01]  /*2660*/  LDG.E.STRONG.SYS R6, desc[UR10][R14.64] ;  /* 0x0000000a0e067981 */ /* 0x000f22000c1f5900 */
[----:B------:R-:W-:Y:S05]  /*2670*/  YIELD ;  /* 0x0000000000007946 */ /* 0x000fea0003800000 */
[----:B----4-:R-:W-:-:S13]  /*2680*/  ISETP.GE.AND P1, PT, R6, R17, PT ;  /* 0x000000110600720c */ /* 0x010fda0003f26270 */
[----:B------:R-:W-:Y:S05]  /*2690*/  @!P1 BRA `(.L_x_37) ;  /* 0xfffffffc00f09947 */ /* 0x000fea000383ffff */
.L_x_36:
[----:B------:R-:W-:Y:S05]  /*26a0*/  WARPSYNC.ALL ;  /* 0x0000000000007948 */ /* 0x000fea0003800000 */
[----:B------:R-:W-:Y:S01]  /*26b0*/  BAR.SYNC.DEFER_BLOCKING 0x0 ;  /* 0x0000000000007b1d */ /* 0x000fe20000010000 */
[----:B------:R-:W-:-:S05]  /*26c0*/  IADD3 R22, PT, PT, R0, R11, RZ ;  /* 0x0000000b00167210 */ /* 0x000fca0007ffe0ff */
[----:B------:R-:W-:Y:S04]  /*26d0*/  BSSY.RECONVERGENT B0, `(.L_x_38) ;  /* 0x0000117000007945 */ /* 0x000fe80003800200 */
[----:B------:R-:W-:Y:S05]  /*26e0*/  @!P0 BRA `(.L_x_39) ;  /* 0x0000001000548947 */ /* 0x000fea0003800000 */
[----:B------:R-:W-:Y:S02]  /*26f0*/  VIADD R6, R4, 0xffffffff ;  /* 0xffffffff04067836 */ /* 0x000fe40000000000 */
[----:B--23--:R-:W-:-:S03]  /*2700*/  IMAD.MOV.U32 R20, RZ, RZ, R0 ;  /* 0x000000ffff147224 */ /* 0x00cfc600078e0000 */
[----:B------:R-:W-:Y:S01]  /*2710*/  ISETP.GE.U32.AND P1, PT, R6, 0xf, PT ;  /* 0x0000000f0600780c */ /* 0x000fe20003f26070 */
[----:B------:R-:W-:-:S12]  /*2720*/  IMAD.MOV.U32 R6, RZ, RZ, R22 ;  /* 0x000000ffff067224 */ /* 0x000fd800078e0016 */
[----:B------:R-:W-:Y:S05]  /*2730*/  @!P1 BRA `(.L_x_40) ;  /* 0x00000008001c9947 */ /* 0x000fea0003800000 */
[----:B------:R-:W0:Y:S01]  /*2740*/  S2UR UR5, SR_CgaCtaId ;  /* 0x00000000000579c3 */ /* 0x000e220000008800 */
[----:B------:R-:W-:Y:S01]  /*2750*/  UMOV UR4, 0x400 ;  /* 0x0000040000047882 */ /* 0x000fe20000000000 */
[----:B------:R-:W-:Y:S01]  /*2760*/  IMAD.MOV.U32 R20, RZ, RZ, R0 ;  /* 0x000000ffff147224 */ /* 0x000fe200078e0000 */
[----:B------:R-:W1:Y:S01]  /*2770*/  LDCU.64 UR8, c[0x0][0x380] ;  /* 0x00007000ff0877ac */ /* 0x000e620008000a00 */
[----:B------:R-:W-:-:S04]  /*2780*/  IMAD.MOV.U32 R6, RZ, RZ, R22 ;  /* 0x000000ffff067224 */ /* 0x000fc800078e0016 */
[----:B------:R-:W2:Y:S01]  /*2790*/  LDC R21, c[0x0][0x3c4] ;  /* 0x0000f100ff157b82 */ /* 0x000ea20000000800 */
[----:B0-----:R-:W-:-:S03]  /*27a0*/  ULEA UR5, UR5, UR4, 0x18 ;  /* 0x0000000405057291 */ /* 0x001fc6000f8ec0ff */
[----:B-1----:R-:W-:-:S09]  /*27b0*/  UMOV UR4, URZ ;  /* 0x000000ff00047c82 */ /* 0x002fd20008000000 */
.L_x_41:
[----:B-1----:R-:W0:Y:S02]  /*27c0*/  LDC.64 R16, c[0x0][0x380] ;  /* 0x0000e000ff107b82 */ /* 0x002e240000000a00 */
[----:B0-----:R-:W-:-:S05]  /*27d0*/  IMAD.WIDE R18, R6, 0x4, R16 ;  /* 0x0000000406127825 */ /* 0x001fca00078e0210 */
[----:B------:R-:W3:Y:S01]  /*27e0*/  LDG.E.STRONG.SYS R23, desc[UR10][R18.64] ;  /* 0x0000000a12177981 */ /* 0x000ee2000c1f5900 */
[----:B------:R-:W-:Y:S01]  /*27f0*/  LEA R26, R20, UR5, 0x2 ;  /* 0x00000005141a7c11 */ /* 0x000fe2000f8e10ff */
[----:B--2---:R-:W-:Y:S01]  /*2800*/  IMAD.WIDE R16, R21, 0x4, R18 ;  /* 0x0000000415107825 */ /* 0x004fe200078e0212 */
[----:B------:R-:W-:-:S04]  /*2810*/  IADD3 R6, PT, PT, R7, R6, RZ ;  /* 0x0000000607067210 */ /* 0x000fc80007ffe0ff */
[C---:B------:R-:W-:Y:S01]  /*2820*/  IADD3 R25, P1, PT, R6.reuse, R21, RZ ;  /* 0x0000001506197210 */ /* 0x040fe20007f3e0ff */
[----:B---3--:R0:W-:Y:S04]  /*2830*/  STS [R26], R23 ;  /* 0x000000171a007388 */ /* 0x0081e80000000800 */
[----:B------:R-:W2:Y:S01]  /*2840*/  LDG.E.STRONG.SYS R27, desc[UR10][R16.64+-0x4] ;  /* 0xfffffc0a101b7981 */ /* 0x000ea2000c1f5900 */
[----:B------:R-:W-:Y:S02]  /*2850*/  LEA.HI.X.SX32 R28, R6, R5, 0x1, P1 ;  /* 0x00000005061c7211 */ /* 0x000fe400008f0eff */
[----:B------:R-:W-:-:S04]  /*2860*/  LEA R24, P1, R25, UR8, 0x2 ;  /* 0x0000000819187c11 */ /* 0x000fc8000f8210ff */
[----:B------:R-:W-:Y:S01]  /*2870*/  LEA.HI.X R25, R25, UR9, R28, 0x2, P1 ;  /* 0x0000000919197c11 */ /* 0x000fe200088f141c */
[----:B------:R-:W-:Y:S02]  /*2880*/  IMAD R28, R3, 0x4, R26 ;  /* 0x00000004031c7824 */ /* 0x000fe400078e021a */
[----:B------:R-:W-:-:S03]  /*2890*/  IMAD.IADD R6, R7, 0x1, R6 ;  /* 0x0000000107067824 */ /* 0x000fc600078e0206 */
[----:B--2---:R1:W-:Y:S04]  /*28a0*/  STS [R28], R27 ;  /* 0x0000001b1c007388 */ /* 0x0043e80000000800 */
[----:B------:R-:W2:Y:S01]  /*28b0*/  LDG.E.STRONG.SYS R24, desc[UR10][R24.64+-0x4] ;  /* 0xfffffc0a18187981 */ /* 0x000ea2000c1f5900 */
[----:B------:R-:W-:Y:S01]  /*28c0*/  IADD3 R18, P1, PT, R6, R21, RZ ;  /* 0x0000001506127210 */ /* 0x000fe20007f3e0ff */
[----:B0-----:R-:W-:-:S03]  /*28d0*/  IMAD R23, R3, 0x4, R28 ;  /* 0x0000000403177824 */ /* 0x001fc600078e021c */
[----:B------:R-:W-:Y:S02]  /*28e0*/  LEA.HI.X.SX32 R17, R6, R5, 0x1, P1 ;  /* 0x0000000506117211 */ /* 0x000fe400008f0eff */
[----:B------:R-:W-:-:S04]  /*28f0*/  LEA R16, P1, R18, UR8, 0x2 ;  /* 0x0000000812107c11 */ /* 0x000fc8000f8210ff */
[----:B------:R-:W-:Y:S01]  /*2900*/  LEA.HI.X R17, R18, UR9, R17, 0x2, P1 ;  /* 0x0000000912117c11 */ /* 0x000fe200088f1411 */
[----:B------:R-:W-:Y:S01]  /*2910*/  IMAD.IADD R6, R7, 0x1, R6 ;  /* 0x0000000107067824 */ /* 0x000fe200078e0206 */
[----:B--2---:R0:W-:Y:S04]  /*2920*/  STS [R23], R24 ;  /* 0x0000001817007388 */ /* 0x0041e80000000800 */
[----:B------:R-:W2:Y:S01]  /*2930*/  LDG.E.STRONG.SYS R26, desc[UR10][R16.64+-0x4] ;  /* 0xfffffc0a101a7981 */ /* 0x000ea2000c1f5900 */
[----:B------:R-:W-:Y:S01]  /*2940*/  IADD3 R19, P1, PT, R6, R21, RZ ;  /* 0x0000001506137210 */ /* 0x000fe20007f3e0ff */
[----:B------:R-:W-:-:S03]  /*2950*/  IMAD R25, R3, 0x4, R23 ;  /* 0x0000000403197824 */ /* 0x000fc600078e0217 */
[----:B-1----:R-:W-:Y:S02]  /*2960*/  LEA.HI.X.SX32 R28, R6, R5, 0x1, P1 ;  /* 0x00000005061c7211 */ /* 0x002fe400008f0eff */
[----:B------:R-:W-:-:S04]  /*2970*/  LEA R18, P1, R19, UR8, 0x2 ;  /* 0x0000000813127c11 */ /* 0x000fc8000f8210ff */
[----:B------:R-:W-:Y:S02]  /*2980*/  LEA.HI.X R19, R19, UR9, R28, 0x2, P1 ;  /* 0x0000000913137c11 */ /* 0x000fe400088f141c */
[----:B------:R-:W-:Y:S01]  /*2990*/  IADD3 R6, PT, PT, R7, R6, RZ ;  /* 0x0000000607067210 */ /* 0x000fe20007ffe0ff */
[----:B--2---:R1:W-:Y:S04]  /*29a0*/  STS [R25], R26 ;  /* 0x0000001a19007388 */ /* 0x0043e80000000800 */
[----:B------:R-:W2:Y:S01]  /*29b0*/  LDG.E.STRONG.SYS R27, desc[UR10][R18.64+-0x4] ;  /* 0xfffffc0a121b7981 */ /* 0x000ea2000c1f5900 */
[----:B0-----:R-:W-:-:S04]  /*29c0*/  IADD3 R23, P1, PT, R6, R21, RZ ;  /* 0x0000001506177210 */ /* 0x001fc80007f3e0ff */
[----:B------:R-:W-:Y:S02]  /*29d0*/  LEA.HI.X.SX32 R24, R6, R5, 0x1, P1 ;  /* 0x0000000506187211 */ /* 0x000fe400008f0eff */
[----:B------:R-:W-:-:S04]  /*29e0*/  LEA R16, P1, R23, UR8, 0x2 ;  /* 0x0000000817107c11 */ /* 0x000fc8000f8210ff */
[----:B------:R-:W-:Y:S01]  /*29f0*/  LEA.HI.X R17, R23, UR9, R24, 0x2, P1 ;  /* 0x0000000917117c11 */ /* 0x000fe200088f1418 */
[----:B------:R-:W-:Y:S02]  /*2a00*/  IMAD R24, R3, 0x4, R25 ;  /* 0x0000000403187824 */ /* 0x000fe400078e0219 */
[----:B------:R-:W-:-:S03]  /*2a10*/  IMAD.IADD R6, R7, 0x1, R6 ;  /* 0x0000000107067824 */ /* 0x000fc600078e0206 */
[----:B--2---:R0:W-:Y:S04]  /*2a20*/  STS [R24], R27 ;  /* 0x0000001b18007388 */ /* 0x0041e80000000800 */
[----:B------:R-:W2:Y:S01]  /*2a30*/  LDG.E.STRONG.SYS R23, desc[UR10][R16.64+-0x4] ;  /* 0xfffffc0a10177981 */ /* 0x000ea2000c1f5900 */
[----:B-1----:R-:W-:-:S04]  /*2a40*/  IADD3 R25, P1, PT, R6, R21, RZ ;  /* 0x0000001506197210 */ /* 0x002fc80007f3e0ff */
[----:B------:R-:W-:Y:S02]  /*2a50*/  LEA.HI.X.SX32 R26, R6, R5, 0x1, P1 ;  /* 0x00000005061a7211 */ /* 0x000fe400008f0eff */
[----:B------:R-:W-:-:S04]  /*2a60*/  LEA R18, P1, R25, UR8, 0x2 ;  /* 0x0000000819127c11 */ /* 0x000fc8000f8210ff */
[----:B------:R-:W-:Y:S01]  /*2a70*/  LEA.HI.X R19, R25, UR9, R26, 0x2, P1 ;  /* 0x0000000919137c11 */ /* 0x000fe200088f141a */
[----:B------:R-:W-:Y:S02]  /*2a80*/  IMAD R26, R3, 0x4, R24 ;  /* 0x00000004031a7824 */ /* 0x000fe400078e0218 */
[----:B------:R-:W-:-:S03]  /*2a90*/  IMAD.IADD R6, R7, 0x1, R6 ;  /* 0x0000000107067824 */ /* 0x000fc600078e0206 */
[----:B--2---:R1:W-:Y:S04]  /*2aa0*/  STS [R26], R23 ;  /* 0x000000171a007388 */ /* 0x0043e80000000800 */
[----:B------:R-:W2:Y:S01]  /*2ab0*/  LDG.E.STRONG.SYS R25, desc[UR10][R18.64+-0x4] ;  /* 0xfffffc0a12197981 */ /* 0x000ea2000c1f5900 */
[----:B0-----:R-:W-:-:S04]  /*2ac0*/  IADD3 R24, P1, PT, R6, R21, RZ ;  /* 0x0000001506187210 */ /* 0x001fc80007f3e0ff */
[----:B------:R-:W-:Y:S02]  /*2ad0*/  LEA.HI.X.SX32 R17, R6, R5, 0x1, P1 ;  /* 0x0000000506117211 */ /* 0x000fe400008f0eff */
[----:B------:R-:W-:-:S04]  /*2ae0*/  LEA R16, P1, R24, UR8, 0x2 ;  /* 0x0000000818107c11 */ /* 0x000fc8000f8210ff */
[----:B------:R-:W-:Y:S01]  /*2af0*/  LEA.HI.X R17, R24, UR9, R17, 0x2, P1 ;  /* 0x0000000918117c11 */ /* 0x000fe200088f1411 */
[----:B------:R-:W-:Y:S01]  /*2b00*/  IMAD R24, R3, 0x4, R26 ;  /* 0x0000000403187824 */ /* 0x000fe200078e021a */
[----:B------:R-:W-:-:S04]  /*2b10*/  IADD3 R6, PT, PT, R7, R6, RZ ;  /* 0x0000000607067210 */ /* 0x000fc80007ffe0ff */
        /* <DEDUP_REMOVED lines=22> */
[----:B------:R-:W-:Y:S01]  /*2c80*/  IMAD R26, R3, 0x4, R24 ;  /* 0x00000004031a7824 */ /* 0x000fe200078e0218 */
[----:B------:R-:W-:-:S04]  /*2c90*/  IADD3 R6, PT, PT, R7, R6, RZ ;  /* 0x0000000607067210 */ /* 0x000fc80007ffe0ff */
        /* <DEDUP_REMOVED lines=34> */
[----:B------:R-:W-:-:S04]  /*2ec0*/  IADD3 R23, P1, PT, R6, R21, RZ ;  /* 0x0000001506177210 */ /* 0x000fc80007f3e0ff */
[----:B0-----:R-:W-:Y:S02]  /*2ed0*/  LEA.HI.X.SX32 R24, R6, R5, 0x1, P1 ;  /* 0x0000000506187211 */ /* 0x001fe400008f0eff */
[----:B------:R-:W-:-:S04]  /*2ee0*/  LEA R16, P1, R23, UR8, 0x2 ;  /* 0x0000000817107c11 */ /* 0x000fc8000f8210ff */
[----:B------:R-:W-:Y:S01]  /*2ef0*/  LEA.HI.X R17, R23, UR9, R24, 0x2, P1 ;  /* 0x0000000917117c11 */ /* 0x000fe200088f1418 */
[----:B------:R-:W-:-:S05]  /*2f00*/  IMAD R23, R3, 0x4, R26 ;  /* 0x0000000403177824 */ /* 0x000fca00078e021a */
[----:B--2---:R1:W-:Y:S04]  /*2f10*/  STS [R23], R18 ;  /* 0x0000001217007388 */ /* 0x0043e80000000800 */
[----:B------:R-:W2:Y:S01]  /*2f20*/  LDG.E.STRONG.SYS R16, desc[UR10][R16.64+-0x4] ;  /* 0xfffffc0a10107981 */ /* 0x000ea2000c1f5900 */
[C---:B------:R-:W-:Y:S01]  /*2f30*/  IMAD R25, R3.reuse, 0x4, R23 ;  /* 0x0000000403197824 */ /* 0x040fe200078e0217 */
[----:B------:R-:W-:Y:S01]  /*2f40*/  UIADD3 UR4, UPT, UPT, UR4, 0x10, URZ ;  /* 0x0000001004047890 */ /* 0x000fe2000fffe0ff */
[----:B------:R-:W-:Y:S01]  /*2f50*/  LOP3.LUT R19, R4, 0x7ffffff0, RZ, 0xc0, !PT ;  /* 0x7ffffff004137812 */ /* 0x000fe200078ec0ff */
[----:B------:R-:W-:Y:S01]  /*2f60*/  IMAD R20, R3, 0x10, R20 ;  /* 0x0000001003147824 */ /* 0x000fe200078e0214 */
[----:B------:R-:W-:-:S03]  /*2f70*/  LEA R6, R7, R6, 0x1 ;  /* 0x0000000607067211 */ /* 0x000fc600078e08ff */
[----:B------:R-:W-:Y:S01]  /*2f80*/  ISETP.NE.AND P1, PT, R19, UR4, PT ;  /* 0x0000000413007c0c */ /* 0x000fe2000bf25270 */
[----:B--2---:R1:W-:-:S12]  /*2f90*/  STS [R25], R16 ;  /* 0x0000001019007388 */ /* 0x0043d80000000800 */
[----:B------:R-:W-:Y:S05]  /*2fa0*/  @P1 BRA `(.L_x_41) ;  /* 0xfffffff800041947 */ /* 0x000fea000383ffff */
.L_x_40:
[----:B-1----:R-:W-:-:S04]  /*2fb0*/  LOP3.LUT R16, R4, 0xf, RZ, 0xc0, !PT ;  /* 0x0000000f04107812 */ /* 0x002fc800078ec0ff */
[----:B------:R-:W-:-:S13]  /*2fc0*/  ISETP.NE.AND P1, PT, R16, RZ, PT ;  /* 0x000000ff1000720c */ /* 0x000fda0003f25270 */
[----:B------:R-:W-:Y:S05]  /*2fd0*/  @!P1 BRA `(.L_x_39) ;  /* 0x0000000800189947 */ /* 0x000fea0003800000 */
[----:B------:R-:W-:-:S05]  /*2fe0*/  VIADD R16, R16, 0xffffffff ;  /* 0xffffffff10107836 */ /* 0x000fca0000000000 */
        /* <DEDUP_REMOVED lines=11> */
[----:B------:R-:W0:Y:S01]  /*30a0*/  LDCU.64 UR4, c[0x0][0x380] ;  /* 0x00007000ff0477ac */ /* 0x000e220008000a00 */
[----:B------:R-:W-:Y:S01]  /*30b0*/  IMAD.IADD R6, R7, 0x1, R6 ;  /* 0x0000000107067824 */ /* 0x000fe200078e0206 */
[----:B---3--:R1:W-:Y:S04]  /*30c0*/  STS [R26], R23 ;  /* 0x000000171a007388 */ /* 0x0083e80000000800 */
[----:B------:R-:W2:Y:S01]  /*30d0*/  LDG.E.STRONG.SYS R16, desc[UR10][R16.64+-0x4] ;  /* 0xfffffc0a10107981 */ /* 0x000ea2000c1f5900 */
[----:B------:R-:W-:Y:S01]  /*30e0*/  IADD3 R18, P1, PT, R6, R21, RZ ;  /* 0x0000001506127210 */ /* 0x000fe20007f3e0ff */
[----:B------:R-:W-:-:S03]  /*30f0*/  IMAD R27, R3, 0x4, R26 ;  /* 0x00000004031b7824 */ /* 0x000fc600078e021a */
[----:B------:R-:W-:Y:S02]  /*3100*/  LEA.HI.X.SX32 R19, R6, R5, 0x1, P1 ;  /* 0x0000000506137211 */ /* 0x000fe400008f0eff */
[----:B0-----:R-:W-:-:S04]  /*3110*/  LEA R24, P1, R18, UR4, 0x2 ;  /* 0x0000000412187c11 */ /* 0x001fc8000f8210ff */
[----:B------:R-:W-:Y:S01]  /*3120*/  LEA.HI.X R25, R18, UR5, R19, 0x2, P1 ;  /* 0x0000000512197c11 */ /* 0x000fe200088f1413 */
[----:B------:R-:W-:Y:S01]  /*3130*/  IMAD.IADD R6, R7, 0x1, R6 ;  /* 0x0000000107067824 */ /* 0x000fe200078e0206 */
[----:B--2---:R0:W-:Y:S04]  /*3140*/  STS [R27], R16 ;  /* 0x000000101b007388 */ /* 0x0041e80000000800 */
[----:B------:R-:W2:Y:S01]  /*3150*/  LDG.E.STRONG.SYS R24, desc[UR10][R24.64+-0x4] ;  /* 0xfffffc0a18187981 */ /* 0x000ea2000c1f5900 */
[----:B------:R-:W-:Y:S01]  /*3160*/  IADD3 R17, P1, PT, R6, R21, RZ ;  /* 0x0000001506117210 */ /* 0x000fe20007f3e0ff */
[----:B-1----:R-:W-:-:S03]  /*3170*/  IMAD R23, R3, 0x4, R27 ;  /* 0x0000000403177824 */ /* 0x002fc600078e021b */
[----:B------:R-:W-:Y:S02]  /*3180*/  LEA.HI.X.SX32 R26, R6, R5, 0x1, P1 ;  /* 0x00000005061a7211 */ /* 0x000fe400008f0eff */
[----:B------:R-:W-:-:S04]  /*3190*/  LEA R18, P1, R17, UR4, 0x2 ;  /* 0x0000000411127c11 */ /* 0x000fc8000f8210ff */
[----:B------:R-:W-:Y:S02]  /*31a0*/  LEA.HI.X R19, R17, UR5, R26, 0x2, P1 ;  /* 0x0000000511137c11 */ /* 0x000fe400088f141a */
[----:B------:R-:W-:Y:S01]  /*31b0*/  IADD3 R6, PT, PT, R7, R6, RZ ;  /* 0x0000000607067210 */ /* 0x000fe20007ffe0ff */
[----:B--2---:R1:W-:Y:S04]  /*31c0*/  STS [R23], R24 ;  /* 0x0000001817007388 */ /* 0x0043e80000000800 */
        /* <DEDUP_REMOVED lines=25> */
[----:B------:R-:W-:-:S04]  /*3360*/  IADD3 R21, P1, PT, R6, R21, RZ ;  /* 0x0000001506157210 */ /* 0x000fc80007f3e0ff */
[----:B-1----:R-:W-:Y:S02]  /*3370*/  LEA.HI.X.SX32 R24, R6, R5, 0x1, P1 ;  /* 0x0000000506187211 */ /* 0x002fe400008f0eff */
[----:B------:R-:W-:-:S04]  /*3380*/  LEA R18, P1, R21, UR4, 0x2 ;  /* 0x0000000415127c11 */ /* 0x000fc8000f8210ff */
[----:B------:R-:W-:Y:S01]  /*3390*/  LEA.HI.X R19, R21, UR5, R24, 0x2, P1 ;  /* 0x0000000515137c11 */ /* 0x000fe200088f1418 */
[----:B------:R-:W-:-:S05]  /*33a0*/  IMAD R21, R3, 0x4, R26 ;  /* 0x0000000403157824 */ /* 0x000fca00078e021a */
[----:B--2---:R0:W-:Y:S04]  /*33b0*/  STS [R21], R16 ;  /* 0x0000001015007388 */ /* 0x0041e80000000800 */
[----:B------:R-:W2:Y:S01]  /*33c0*/  LDG.E.STRONG.SYS R18, desc[UR10][R18.64+-0x4] ;  /* 0xfffffc0a12127981 */ /* 0x000ea2000c1f5900 */
[C---:B------:R-:W-:Y:S02]  /*33d0*/  IMAD R25, R3.reuse, 0x4, R21 ;  /* 0x0000000403197824 */ /* 0x040fe400078e0215 */
[----:B------:R-:W-:Y:S02]  /*33e0*/  IMAD R20, R3, 0x8, R20 ;  /* 0x0000000803147824 */ /* 0x000fe400078e0214 */
[----:B------:R-:W-:Y:S01]  /*33f0*/  IMAD R6, R7, 0x2, R6 ;  /* 0x0000000207067824 */ /* 0x000fe200078e0206 */
[----:B--2---:R0:W-:Y:S06]  /*3400*/  STS [R25], R18 ;  /* 0x0000001219007388 */ /* 0x0041ec0000000800 */
.L_x_42:
[----:B0-----:R-:W-:-:S04]  /*3410*/  LOP3.LUT R16, R4, 0x7, RZ, 0xc0, !PT ;  /* 0x0000000704107812 */ /* 0x001fc800078ec0ff */
        /* <DEDUP_REMOVED lines=15> */
[----:B------:R-:W-:Y:S01]  /*3510*/  IADD3 R6, PT, PT, R7, R6, RZ ;  /* 0x0000000607067210 */ /* 0x000fe20007ffe0ff */
        /* <DEDUP_REMOVED lines=14> */
[----:B------:R-:W-:Y:S01]  /*3600*/  LEA.HI.X R17, R21, UR5, R26, 0x2, P1 ;  /* 0x0000000515117c11 */ /* 0x000fe200088f141a */
[----:B--2---:R0:W-:Y:S04]  /*3610*/  STS [R19], R24 ;  /* 0x0000001813007388 */ /* 0x0041e80000000800 */
[----:B------:R-:W2:Y:S01]  /*3620*/  LDG.E.STRONG.SYS R16, desc[UR10][R16.64+-0x4] ;  /* 0xfffffc0a10107981 */ /* 0x000ea2000c1f5900 */
[C---:B------:R-:W-:Y:S01]  /*3630*/  IMAD R21, R3.reuse, 0x4, R19 ;  /* 0x0000000403157824 */ /* 0x040fe200078e0213 */
[----:B------:R-:W-:Y:S01]  /*3640*/  LEA R20, R3, R20, 0x2 ;  /* 0x0000001403147211 */ /* 0x000fe200078e10ff */
[----:B------:R-:W-:-:S03]  /*3650*/  IMAD R6, R7, 0x2, R6 ;  /* 0x0000000207067824 */ /* 0x000fc600078e0206 */
[----:B--2---:R0:W-:Y:S04]  /*3660*/  STS [R21], R16 ;  /* 0x0000001015007388 */ /* 0x0041e80000000800 */
.L_x_43:
[----:B------:R-:W-:-:S04]  /*3670*/  LOP3.LUT R23, R4, 0x3, RZ, 0xc0, !PT ;  /* 0x0000000304177812 */ /* 0x000fc800078ec0ff */
[----:B------:R-:W-:-:S13]  /*3680*/  ISETP.NE.AND P1, PT, R23, RZ, PT ;  /* 0x000000ff1700720c */ /* 0x000fda0003f25270 */
[----:B------:R-:W-:Y:S05]  /*3690*/  @!P1 BRA `(.L_x_39) ;  /* 0x0000000000689947 */ /* 0x000fea0003800000 */
[----:B0-----:R-:W0:Y:S02]  /*36a0*/  LDC.64 R16, c[0x0][0x380] ;  /* 0x0000e000ff107b82 */ /* 0x001e240000000a00 */
        /* <DEDUP_REMOVED lines=10> */
[----:B0-----:R-:W-:-:S06]  /*3750*/  IMAD.WIDE R16, R21, 0x4, R16 ;  /* 0x0000000415107825 */ /* 0x001fcc00078e0210 */
[----:B------:R-:W2:Y:S01]  /*3760*/  LDG.E.STRONG.SYS R16, desc[UR10][R16.64+-0x4] ;  /* 0xfffffc0a10107981 */ /* 0x000ea2000c1f5900 */
[----:B-1----:R-:W-:Y:S01]  /*3770*/  IMAD R19, R3, 0x4, R19 ;  /* 0x0000000403137824 */ /* 0x002fe200078e0213 */
[----:B------:R-:W-:-:S04]  /*3780*/  ISETP.NE.AND P1, PT, R23, 0x2, PT ;  /* 0x000000021700780c */ /* 0x000fc80003f25270 */
[----:B--2---:R4:W-:Y:S09]  /*3790*/  STS [R19], R16 ;  /* 0x0000001013007388 */ /* 0x0049f20000000800 */
[----:B------:R-:W-:Y:S05]  /*37a0*/  @!P1 BRA `(.L_x_39) ;  /* 0x0000000000249947 */ /* 0x000fea0003800000 */
[----:B------:R-:W4:Y:S01]  /*37b0*/  LDCU.64 UR4, c[0x0][0x380] ;  /* 0x00007000ff0477ac */ /* 0x000f220008000a00 */
[----:B------:R-:W-:-:S05]  /*37c0*/  IMAD.IADD R6, R7, 0x1, R6 ;  /* 0x0000000107067824 */ /* 0x000fca00078e0206 */
[----:B------:R-:W-:-:S04]  /*37d0*/  IADD3 R17, P1, PT, R6, R21, RZ ;  /* 0x0000001506117210 */ /* 0x000fc80007f3e0ff */
[----:B------:R-:W-:Y:S02]  /*37e0*/  LEA.HI.X.SX32 R6, R6, R5, 0x1, P1 ;  /* 0x0000000506067211 */ /* 0x000fe400008f0eff */
[----:B----4-:R-:W-:-:S04]  /*37f0*/  LEA R16, P1, R17, UR4, 0x2 ;  /* 0x0000000411107c11 */ /* 0x010fc8000f8210ff */
[----:B------:R-:W-:-:S05]  /*3800*/  LEA.HI.X R17, R17, UR5, R6, 0x2, P1 ;  /* 0x0000000511117c11 */ /* 0x000fca00088f1406 */
[----:B------:R-:W2:Y:S01]  /*3810*/  LDG.E.STRONG.SYS R16, desc[UR10][R16.64+-0x4] ;  /* 0xfffffc0a10107981 */ /* 0x000ea2000c1f5900 */
[----:B------:R-:W-:-:S05]  /*3820*/  IMAD R19, R3, 0x4, R19 ;  /* 0x0000000403137824 */ /* 0x000fca00078e0213 */
[----:B--2---:R0:W-:Y:S02]  /*3830*/  STS [R19], R16 ;  /* 0x0000001013007388 */ /* 0x0041e40000000800 */
.L_x_39:
[----:B------:R-:W-:Y:S05]  /*3840*/  BSYNC.RECONVERGENT B0 ;  /* 0x0000000000007941 */ /* 0x000fea0003800200 */
.L_x_38:
[----:B------:R-:W-:Y:S06]  /*3850*/  BAR.SYNC.DEFER_BLOCKING 0x0 ;  /* 0x0000000000007b1d */ /* 0x000fec0000010000 */
[----:B------:R-:W5:Y:S02]  /*3860*/  LDCU UR4, c[0x0][0x3b0] ;  /* 0x00007600ff0477ac */ /* 0x000f640008000800 */
[----:B-----5:R-:W-:Y:S01]  /*3870*/  UISETP.GE.AND UP0, UPT, UR4, 0x1, UPT ;  /* 0x000000010400788c */ /* 0x020fe2000bf06270 */
[----:B------:R-:W-:Y:S06]  /*3880*/  MEMBAR.SC.SYS ;  /* 0x0000000000007992 */ /* 0x000fec0000003000 */
[----:B------:R-:W-:-:S00]  /*3890*/  ERRBAR ;  /* 0x00000000000079ab */ /* 0x000fc00000000000 */
[----:B------:R-:W-:Y:S06]  /*38a0*/  CGAERRBAR ;  /* 0x00000000000075ab */ /* 0x000fec0000000000 */
[----:B------:R-:W-:Y:S01]  /*38b0*/  CCTL.IVALL ;  /* 0x00000000ff00798f */ /* 0x000fe20002000000 */
[----:B------:R-:W-:Y:S05]  /*38c0*/  BRA.U !UP0, `(.L_x_44) ;  /* 0x0000000908f07547 */ /* 0x000fea000b800000 */
[----:B0---4-:R-:W0:Y:S01]  /*38d0*/  LDC.64 R16, c[0x0][0x3b8] ;  /* 0x0000ee00ff107b82 */ /* 0x011e220000000a00 */
[----:B------:R-:W-:Y:S01]  /*38e0*/  UISETP.GE.U32.AND UP0, UPT, UR4, 0x4, UPT ;  /* 0x000000040400788c */ /* 0x000fe2000bf06070 */
[----:B-1----:R-:W-:Y:S02]  /*38f0*/  IMAD.MOV.U32 R18, RZ, RZ, RZ ;  /* 0x000000ffff127224 */ /* 0x002fe400078e00ff */
[----:B0-----:R-:W-:-:S06]  /*3900*/  IMAD R6, R3, R17, R16 ;  /* 0x0000001103067224 */ /* 0x001fcc00078e0210 */
[----:B------:R-:W-:Y:S05]  /*3910*/  BRA.U !UP0, `(.L_x_45) ;  /* 0x00000005089c7547 */ /* 0x000fea000b800000 */
[----:B------:R-:W0:Y:S01]  /*3920*/  LDC.64 R16, c[0x0][0x388] ;  /* 0x0000e200ff107b82 */ /* 0x000e220000000a00 */
[----:B------:R-:W1:Y:S02]  /*3930*/  LDCU UR4, c[0x0][0x3b4] ;  /* 0x00007680ff0477ac */ /* 0x000e640008000800 */
[----:B-1----:R-:W-:Y:S01]  /*3940*/  ISETP.GE.AND P1, PT, R0, UR4, PT ;  /* 0x0000000400007c0c */ /* 0x002fe2000bf26270 */
[----:B------:R-:W-:-:S12]  /*3950*/  UMOV UR4, URZ ;  /* 0x000000ff00047c82 */ /* 0x000fd80008000000 */
.L_x_54:
[----:B------:R-:W-:Y:S01]  /*3960*/  IMAD.IADD R19, R9, 0x1, -R0 ;  /* 0x0000000109137824 */ /* 0x000fe200078e0a00 */
[----:B------:R-:W-:Y:S04]  /*3970*/  BSSY.RECONVERGENT B0, `(.L_x_46) ;  /* 0x0000017000007945 */ /* 0x000fe80003800200 */
[----:B------:R-:W-:-:S05]  /*3980*/  IADD3 R19, PT, PT, R19, UR4, RZ ;  /* 0x0000000413137c10 */ /* 0x000fca000fffe0ff */
[----:B0-----:R-:W-:Y:S01]  /*3990*/  IMAD.WIDE R18, R19, 0x4, R16 ;  /* 0x0000000413127825 */ /* 0x001fe200078e0210 */
[----:B-1--4-:R-:W-:Y:S06]  /*39a0*/  @P1 BRA `(.L_x_47) ;  /* 0x00000000004c1947 */ /* 0x012fec0003800000 */
[----:B------:R-:W4:Y:S04]  /*39b0*/  LDG.E R23, desc[UR10][R18.64] ;  /* 0x0000000a12177981 */ /* 0x000f28000c1e1900 */
[----:B------:R-:W4:Y:S01]  /*39c0*/  LDG.E R26, desc[UR10][R12.64] ;  /* 0x0000000a0c1a7981 */ /* 0x000f22000c1e1900 */
[----:B------:R-:W0:Y:S01]  /*39d0*/  S2UR UR6, SR_CgaCtaId ;  /* 0x00000000000679c3 */ /* 0x000e220000008800 */
[-C--:B--23--:R-:W-:Y:S01]  /*39e0*/  IMAD R21, R0, R3.reuse, RZ ;  /* 0x0000000300157224 */ /* 0x08cfe200078e02ff */
[----:B------:R-:W-:Y:S01]  /*39f0*/  UMOV UR5, 0x400 ;  /* 0x0000040000057882 */ /* 0x000fe20000000000 */
[----:B------:R-:W-:Y:S02]  /*3a00*/  LOP3.LUT R25, RZ, R3, RZ, 0x33, !PT ;  /* 0x00000003ff197212 */ /* 0x000fe400078e33ff */
[----:B------:R-:W-:-:S02]  /*3a10*/  IMAD.IADD R20, R21, 0x1, R6 ;  /* 0x0000000115147824 */ /* 0x000fc400078e0206 */
[----:B------:R-:W-:Y:S01]  /*3a20*/  VIADD R6, R6, 0x1 ;  /* 0x0000000106067836 */ /* 0x000fe20000000000 */
[----:B0-----:R-:W-:-:S06]  /*3a30*/  ULEA UR5, UR6, UR5, 0x18 ;  /* 0x0000000506057291 */ /* 0x001fcc000f8ec0ff */
[----:B------:R-:W-:-:S05]  /*3a40*/  LEA R20, R20, UR5, 0x2 ;  /* 0x0000000514147c11 */ /* 0x000fca000f8e10ff */
[----:B------:R-:W-:Y:S01]  /*3a50*/  IMAD R25, R25, 0x4, R20 ;  /* 0x0000000419197824 */ /* 0x000fe200078e0214 */
[----:B------:R-:W-:Y:S04]  /*3a60*/  LDS R21, [R20+-0x4] ;  /* 0xfffffc0014157984 */ /* 0x000fe80000000800 */
[----:B------:R-:W0:Y:S02]  /*3a70*/  LDS R24, [R25] ;  /* 0x0000000019187984 */ /* 0x000e240000000800 */
[----:B0-----:R-:W-:-:S05]  /*3a80*/  VIMNMX R21, PT, PT, R21, R24, !PT ;  /* 0x0000001815157248 */ /* 0x001fca0007fe0100 */
[----:B------:R-:W-:Y:S01]  /*3a90*/  STS [R20], R21 ;  /* 0x0000001514007388 */ /* 0x000fe20000000800 */
[----:B----4-:R-:W-:-:S13]  /*3aa0*/  ISETP.NE.AND P2, PT, R23, R26, PT ;  /* 0x0000001a1700720c */ /* 0x010fda0003f45270 */
[----:B------:R-:W0:Y:S02]  /*3ab0*/  @!P2 LDS R23, [R25+-0x4] ;  /* 0xfffffc001917a984 */ /* 0x000e240000000800 */
[----:B0-----:R-:W-:-:S05]  /*3ac0*/  @!P2 VIADD R23, R23, 0x1 ;  /* 0x000000011717a836 */ /* 0x001fca0000000000 */
[----:B------:R0:W-:Y:S02]  /*3ad0*/  @!P2 STS [R20], R23 ;  /* 0x000000171400a388 */ /* 0x0001e40000000800 */
.L_x_47:
[----:B------:R-:W-:Y:S05]  /*3ae0*/  BSYNC.RECONVERGENT B0 ;  /* 0x0000000000007941 */ /* 0x000fea0003800200 */
.L_x_46:
[----:B------:R-:W-:Y:S06]  /*3af0*/  BAR.SYNC.DEFER_BLOCKING 0x0 ;  /* 0x0000000000007b1d */ /* 0x000fec0000010000 */
[----:B------:R-:W-:Y:S04]  /*3b00*/  BSSY.RECONVERGENT B0, `(.L_x_48) ;  /* 0x0000015000007945 */ /* 0x000fe80003800200 */
[----:B------:R-:W-:Y:S05]  /*3b10*/  @P1 BRA `(.L_x_49) ;  /* 0x00000000004c1947 */ /* 0x000fea0003800000 */
[----:B0-----:R-:W4:Y:S04]  /*3b20*/  LDG.E R23, desc[UR10][R18.64+0x4] ;  /* 0x0000040a12177981 */ /* 0x001f28000c1e1900 */
        /* <DEDUP_REMOVED lines=8> */
[----:B------:R-:W-:-:S04]  /*3bb0*/  LEA R20, R20, UR5, 0x2 ;  /* 0x0000000514147c11 */ /* 0x000fc8000f8e10ff */
[----:B------:R-:W-:Y:S01]  /*3bc0*/  LEA R25, R25, R20, 0x2 ;  /* 0x0000001419197211 */ /* 0x000fe200078e10ff */
        /* <DEDUP_REMOVED lines=8> */
.L_x_49:
[----:B------:R-:W-:Y:S05]  /*3c50*/  BSYNC.RECONVERGENT B0 ;  /* 0x0000000000007941 */ /* 0x000fea0003800200 */
.L_x_48:
[----:B------:R-:W-:Y:S06]  /*3c60*/  BAR.SYNC.DEFER_BLOCKING 0x0 ;  /* 0x0000000000007b1d */ /* 0x000fec0000010000 */
[----:B------:R-:W-:Y:S04]  /*3c70*/  BSSY.RECONVERGENT B0, `(.L_x_50) ;  /* 0x0000015000007945 */ /* 0x000fe80003800200 */
[----:B------:R-:W-:Y:S05]  /*3c80*/  @P1 BRA `(.L_x_51) ;  /* 0x00000000004c1947 */ /* 0x000fea0003800000 */
[----:B01----:R-:W4:Y:S04]  /*3c90*/  LDG.E R23, desc[UR10][R18.64+0x8] ;  /* 0x0000080a12177981 */ /* 0x003f28000c1e1900 */
[----:B------:R-:W4:Y:S01]  /*3ca0*/  LDG.E R26, desc[UR10][R12.64] ;  /* 0x0000000a0c1a7981 */ /* 0x000f22000c1e1900 */
[----:B------:R-:W0:Y:S01]  /*3cb0*/  S2UR UR6, SR_CgaCtaId ;  /* 0x00000000000679c3 */ /* 0x000e220000008800 */
[-C--:B--23--:R-:W-:Y:S01]  /*3cc0*/  IMAD R21, R0, R3.reuse, RZ ;  /* 0x0000000300157224 */ /* 0x08cfe200078e02ff */
[----:B------:R-:W-:Y:S01]  /*3cd0*/  UMOV UR5, 0x400 ;  /* 0x0000040000057882 */ /* 0x000fe20000000000 */
[----:B------:R-:W-:Y:S02]  /*3ce0*/  LOP3.LUT R25, RZ, R3, RZ, 0x33, !PT ;  /* 0x00000003ff197212 */ /* 0x000fe400078e33ff */
[----:B------:R-:W-:Y:S01]  /*3cf0*/  IMAD.IADD R20, R21, 0x1, R6 ;  /* 0x0000000115147824 */ /* 0x000fe200078e0206 */
[----:B------:R-:W-:Y:S01]  /*3d00*/  IADD3 R6, PT, PT, R6, 0x1, RZ ;  /* 0x0000000106067810 */ /* 0x000fe20007ffe0ff */
        /* <DEDUP_REMOVED lines=11> */
.L_x_51:
[----:B------:R-:W-:Y:S05]  /*3dc0*/  BSYNC.RECONVERGENT B0 ;  /* 0x0000000000007941 */ /* 0x000fea0003800200 */
.L_x_50:
[----:B------:R-:W-:Y:S01]  /*3dd0*/  UIADD3 UR4, UPT, UPT, UR4, 0x4, URZ ;  /* 0x0000000404047890 */ /* 0x000fe2000fffe0ff */
[----:B------:R-:W-:Y:S05]  /*3de0*/  BAR.SYNC.DEFER_BLOCKING 0x0 ;  /* 0x0000000000007b1d */ /* 0x000fea0000010000 */
[----:B------:R-:W-:Y:S01]  /*3df0*/  ISETP.NE.AND P3, PT, R8, UR4, PT ;  /* 0x0000000408007c0c */ /* 0x000fe2000bf65270 */
[----:B------:R-:W-:Y:S04]  /*3e00*/  BSSY.RECONVERGENT B0, `(.L_x_52) ;  /* 0x0000015000007945 */ /* 0x000fe80003800200 */
[----:B------:R-:W-:Y:S08]  /*3e10*/  @P1 BRA `(.L_x_53) ;  /* 0x00000000004c1947 */ /* 0x000ff00003800000 */
[----:B------:R5:W5:Y:S04]  /*3e20*/  LDG.E R18, desc[UR10][R18.64+0xc] ;  /* 0x00000c0a12127981 */ /* 0x000b68000c1e1900 */
[----:B--23--:R-:W2:Y:S01]  /*3e30*/  LDG.E R21, desc[UR10][R12.64] ;  /* 0x0000000a0c157981 */ /* 0x00cea2000c1e1900 */
[----:B------:R-:W3:Y:S01]  /*3e40*/  S2UR UR6, SR_CgaCtaId ;  /* 0x00000000000679c3 */ /* 0x000ee20000008800 */
[----:B01--4-:R-:W-:Y:S01]  /*3e50*/  IMAD R23, R0, R3, RZ ;  /* 0x0000000300177224 */ /* 0x013fe200078e02ff */
[----:B------:R-:W-:-:S03]  /*3e60*/  UMOV UR5, 0x400 ;  /* 0x0000040000057882 */ /* 0x000fc60000000000 */
[----:B------:R-:W-:Y:S01]  /*3e70*/  IMAD.IADD R20, R23, 0x1, R6 ;  /* 0x0000000117147824 */ /* 0x000fe200078e0206 */
[----:B------:R-:W-:Y:S01]  /*3e80*/  LOP3.LUT R23, RZ, R3, RZ, 0x33, !PT ;  /* 0x00000003ff177212 */ /* 0x000fe200078e33ff */
[----:B------:R-:W-:Y:S01]  /*3e90*/  VIADD R6, R6, 0x1 ;  /* 0x0000000106067836 */ /* 0x000fe20000000000 */
[----:B---3--:R-:W-:-:S06]  /*3ea0*/  ULEA UR5, UR6, UR5, 0x18 ;  /* 0x0000000506057291 */ /* 0x008fcc000f8ec0ff */
[----:B------:R-:W-:-:S05]  /*3eb0*/  LEA R24, R20, UR5, 0x2 ;  /* 0x0000000514187c11 */ /* 0x000fca000f8e10ff */
[----:B------:R-:W-:Y:S01]  /*3ec0*/  IMAD R23, R23, 0x4, R24 ;  /* 0x0000000417177824 */ /* 0x000fe200078e0218 */
[----:B------:R-:W-:Y:S04]  /*3ed0*/  LDS R20, [R24+-0x4] ;  /* 0xfffffc0018147984 */ /* 0x000fe80000000800 */
[----:B-----5:R-:W0:Y:S02]  /*3ee0*/  LDS R19, [R23] ;  /* 0x0000000017137984 */ /* 0x020e240000000800 */
[----:B0-----:R-:W-:-:S05]  /*3ef0*/  VIMNMX R19, PT, PT, R20, R19, !PT ;  /* 0x0000001314137248 */ /* 0x001fca0007fe0100 */
[----:B------:R-:W-:Y:S01]  /*3f00*/  STS [R24], R19 ;  /* 0x0000001318007388 */ /* 0x000fe20000000800 */
[----:B--2---:R-:W-:-:S13]  /*3f10*/  ISETP.NE.AND P2, PT, R18, R21, PT ;  /* 0x000000151200720c */ /* 0x004fda0003f45270 */
[----:B------:R-:W0:Y:S02]  /*3f20*/  @!P2 LDS R18, [R23+-0x4] ;  /* 0xfffffc001712a984 */ /* 0x000e240000000800 */
[----:B0-----:R-:W-:-:S05]  /*3f30*/  @!P2 VIADD R18, R18, 0x1 ;  /* 0x000000011212a836 */ /* 0x001fca0000000000 */
[----:B------:R0:W-:Y:S02]  /*3f40*/  @!P2 STS [R24], R18 ;  /* 0x000000121800a388 */ /* 0x0001e40000000800 */
.L_x_53:
[----:B------:R-:W-:Y:S05]  /*3f50*/  BSYNC.RECONVERGENT B0 ;  /* 0x0000000000007941 */ /* 0x000fea0003800200 */
.L_x_52:
[----:B------:R-:W-:Y:S06]  /*3f60*/  BAR.SYNC.DEFER_BLOCKING 0x0 ;  /* 0x0000000000007b1d */ /* 0x000fec0000010000 */
[----:B------:R-:W-:Y:S05]  /*3f70*/  @P3 BRA `(.L_x_54) ;  /* 0xfffffff800783947 */ /* 0x000fea000383ffff */
[----:B0-----:R-:W-:-:S07]  /*3f80*/  IMAD.MOV.U32 R18, RZ, RZ, R8 ;  /* 0x000000ffff127224 */ /* 0x001fce00078e0008 */
.L_x_45:
[----:B------:R-:W-:-:S13]  /*3f90*/  ISETP.NE.AND P1, PT, R10, RZ, PT ;  /* 0x000000ff0a00720c */ /* 0x000fda0003f25270 */
[----:B------:R-:W-:Y:S05]  /*3fa0*/  @!P1 BRA `(.L_x_44) ;  /* 0x0000000400389947 */ /* 0x000fea0003800000 */
[----:B------:R-:W0:Y:S01]  /*3fb0*/  LDCU UR4, c[0x0][0x3b4] ;  /* 0x00007680ff0477ac */ /* 0x000e220008000800 */
[----:B------:R-:W5:Y:S01]  /*3fc0*/  LDC.64 R16, c[0x0][0x388] ;  /* 0x0000e200ff107b82 */ /* 0x000f620000000a00 */
[C---:B------:R-:W-:Y:S01]  /*3fd0*/  IADD3 R19, PT, PT, -R0.reuse, R9, RZ ;  /* 0x0000000900137210 */ /* 0x040fe20007ffe1ff */
[----:B------:R-:W-:Y:S04]  /*3fe0*/  BSSY.RECONVERGENT B0, `(.L_x_55) ;  /* 0x0000018000007945 */ /* 0x000fe80003800200 */
[----:B------:R-:W-:Y:S01]  /*3ff0*/  IMAD.IADD R19, R19, 0x1, R18 ;  /* 0x0000000113137824 */ /* 0x000fe200078e0212 */
[----:B0-----:R-:W-:-:S03]  /*4000*/  ISETP.GE.AND P1, PT, R0, UR4, PT ;  /* 0x0000000400007c0c */ /* 0x001fc6000bf26270 */
[----:B-----5:R-:W-:-:S10]  /*4010*/  IMAD.WIDE R16, R19, 0x4, R16 ;  /* 0x0000000413107825 */ /* 0x020fd400078e0210 */
[----:B------:R-:W-:Y:S05]  /*4020*/  @P1 BRA `(.L_x_56) ;  /* 0x00000000004c1947 */ /* 0x000fea0003800000 */
[----:B-1234-:R-:W2:Y:S04]  /*4030*/  LDG.E R20, desc[UR10][R16.64] ;  /* 0x0000000a10147981 */ /* 0x01eea8000c1e1900 */
[----:B------:R-:W2:Y:S01]  /*4040*/  LDG.E R21, desc[UR10][R12.64] ;  /* 0x0000000a0c157981 */ /* 0x000ea2000c1e1900 */
[----:B------:R-:W0:Y:S01]  /*4050*/  S2UR UR5, SR_CgaCtaId ;  /* 0x00000000000579c3 */ /* 0x000e220000008800 */
[-C--:B------:R-:W-:Y:S01]  /*4060*/  IMAD R19, R0, R3.reuse, RZ ;  /* 0x0000000300137224 */ /* 0x080fe200078e02ff */
        /* <DEDUP_REMOVED lines=11> */
[----:B--2---:R-:W-:-:S13]  /*4120*/  ISETP.NE.AND P2, PT, R20, R21, PT ;  /* 0x000000151400720c */ /* 0x004fda0003f45270 */
[----:B------:R-:W0:Y:S02]  /*4130*/  @!P2 LDS R19, [R24+-0x4] ;  /* 0xfffffc001813a984 */ /* 0x000e240000000800 */
[----:B0-----:R-:W-:-:S05]  /*4140*/  @!P2 VIADD R19, R19, 0x1 ;  /* 0x000000011313a836 */ /* 0x001fca0000000000 */
[----:B------:R0:W-:Y:S02]  /*4150*/  @!P2 STS [R23], R19 ;  /* 0x000000131700a388 */ /* 0x0001e40000000800 */
.L_x_56:
[----:B------:R-:W-:Y:S05]  /*4160*/  BSYNC.RECONVERGENT B0 ;  /* 0x0000000000007941 */ /* 0x000fea0003800200 */
.L_x_55:
[----:B------:R-:W-:Y:S01]  /*4170*/  BAR.SYNC.DEFER_BLOCKING 0x0 ;  /* 0x0000000000007b1d */ /* 0x000fe20000010000 */
[----:B------:R-:W-:-:S13]  /*4180*/  ISETP.NE.AND P2, PT, R10, 0x1, PT ;  /* 0x000000010a00780c */ /* 0x000fda0003f45270 */
[----:B------:R-:W-:Y:S05]  /*4190*/  @!P2 BRA `(.L_x_44) ;  /* 0x0000000000bca947 */ /* 0x000fea0003800000 */
[----:B------:R-:W-:Y:S04]  /*41a0*/  BSSY.RECONVERGENT B0, `(.L_x_57) ;  /* 0x0000015000007945 */ /* 0x000fe80003800200 */
[----:B------:R-:W-:Y:S05]  /*41b0*/  @P1 BRA `(.L_x_58) ;  /* 0x00000000004c1947 */ /* 0x000fea0003800000 */
[----:B-1234-:R-:W2:Y:S04]  /*41c0*/  LDG.E R20, desc[UR10][R16.64+0x4] ;  /* 0x0000040a10147981 */ /* 0x01eea8000c1e1900 */
[----:B------:R-:W2:Y:S01]  /*41d0*/  LDG.E R21, desc[UR10][R12.64] ;  /* 0x0000000a0c157981 */ /* 0x000ea2000c1e1900 */
[----:B------:R-:W1:Y:S01]  /*41e0*/  S2UR UR5, SR_CgaCtaId ;  /* 0x00000000000579c3 */ /* 0x000e620000008800 */
[-C--:B0-----:R-:W-:Y:S01]  /*41f0*/  IMAD R19, R0, R3.reuse, RZ ;  /* 0x0000000300137224 */ /* 0x081fe200078e02ff */
[----:B------:R-:W-:Y:S01]  /*4200*/  UMOV UR4, 0x400 ;  /* 0x0000040000047882 */ /* 0x000fe20000000000 */
[----:B------:R-:W-:-:S03]  /*4210*/  LOP3.LUT R23, RZ, R3, RZ, 0x33, !PT ;  /* 0x00000003ff177212 */ /* 0x000fc600078e33ff */
[----:B------:R-:W-:Y:S01]  /*4220*/  IADD3 R18, PT, PT, R19, R6, RZ ;  /* 0x0000000613127210 */ /* 0x000fe20007ffe0ff */
[----:B------:R-:W-:Y:S01]  /*4230*/  VIADD R6, R6, 0x1 ;  /* 0x0000000106067836 */ /* 0x000fe20000000000 */
[----:B-1----:R-:W-:-:S06]  /*4240*/  ULEA UR4, UR5, UR4, 0x18 ;  /* 0x0000000405047291 */ /* 0x002fcc000f8ec0ff */
        /* <DEDUP_REMOVED lines=10> */
.L_x_58:
[----:B------:R-:W-:Y:S05]  /*42f0*/  BSYNC.RECONVERGENT B0 ;  /* 0x0000000000007941 */ /* 0x000fea0003800200 */
.L_x_57:
[----:B------:R-:W-:Y:S01]  /*4300*/  BAR.SYNC.DEFER_BLOCKING 0x0 ;  /* 0x0000000000007b1d */ /* 0x000fe20000010000 */
[----:B------:R-:W-:-:S13]  /*4310*/  ISETP.NE.AND P2, PT, R10, 0x2, PT ;  /* 0x000000020a00780c */ /* 0x000fda0003f45270 */
[----:B------:R-:W-:Y:S05]  /*4320*/  @!P2 BRA `(.L_x_44) ;  /* 0x000000000058a947 */ /* 0x000fea0003800000 */
[----:B------:R-:W-:Y:S04]  /*4330*/  BSSY.RECONVERGENT B0, `(.L_x_59) ;  /* 0x0000014000007945 */ /* 0x000fe80003800200 */
[----:B------:R-:W-:Y:S05]  /*4340*/  @P1 BRA `(.L_x_60) ;  /* 0x0000000000481947 */ /* 0x000fea0003800000 */
[----:B------:R5:W4:Y:S04]  /*4350*/  LDG.E R16, desc[UR10][R16.64+0x8] ;  /* 0x0000080a10107981 */ /* 0x000b28000c1e1900 */
[----:B0-----:R-:W4:Y:S01]  /*4360*/  LDG.E R19, desc[UR10][R12.64] ;  /* 0x0000000a0c137981 */ /* 0x001f22000c1e1900 */
[----:B------:R-:W0:Y:S01]  /*4370*/  S2UR UR5, SR_CgaCtaId ;  /* 0x00000000000579c3 */ /* 0x000e220000008800 */
[-C--:B--23--:R-:W-:Y:S01]  /*4380*/  IMAD R21, R0, R3.reuse, RZ ;  /* 0x0000000300157224 */ /* 0x08cfe200078e02ff */
[----:B------:R-:W-:Y:S01]  /*4390*/  UMOV UR4, 0x400 ;  /* 0x0000040000047882 */ /* 0x000fe20000000000 */
[----:B------:R-:W-:Y:S02]  /*43a0*/  LOP3.LUT R18, RZ, R3, RZ, 0x33, !PT ;  /* 0x00000003ff127212 */ /* 0x000fe400078e33ff */
[----:B------:R-:W-:Y:S01]  /*43b0*/  IMAD.IADD R6, R21, 0x1, R6 ;  /* 0x0000000115067824 */ /* 0x000fe200078e0206 */
[----:B0-----:R-:W-:-:S06]  /*43c0*/  ULEA UR4, UR5, UR4, 0x18 ;  /* 0x0000000405047291 */ /* 0x001fcc000f8ec0ff */
[----:B------:R-:W-:-:S05]  /*43d0*/  LEA R21, R6, UR4, 0x2 ;  /* 0x0000000406157c11 */ /* 0x000fca000f8e10ff */
[----:B------:R-:W-:Y:S01]  /*43e0*/  IMAD R18, R18, 0x4, R21 ;  /* 0x0000000412127824 */ /* 0x000fe200078e0215 */
[----:B------:R-:W-:Y:S04]  /*43f0*/  LDS R6, [R21+-0x4] ;  /* 0xfffffc0015067984 */ /* 0x000fe80000000800 */
[----:B-----5:R-:W0:Y:S02]  /*4400*/  LDS R17, [R18] ;  /* 0x0000000012117984 */ /* 0x020e240000000800 */
[----:B0-----:R-:W-:-:S05]  /*4410*/  VIMNMX R6, PT, PT, R6, R17, !PT ;  /* 0x0000001106067248 */ /* 0x001fca0007fe0100 */
[----:B------:R-:W-:Y:S01]  /*4420*/  STS [R21], R6 ;  /* 0x0000000615007388 */ /* 0x000fe20000000800 */
[----:B----4-:R-:W-:-:S13]  /*4430*/  ISETP.NE.AND P1, PT, R16, R19, PT ;  /* 0x000000131000720c */ /* 0x010fda0003f25270 */
[----:B------:R-:W0:Y:S02]  /*4440*/  @!P1 LDS R16, [R18+-0x4] ;  /* 0xfffffc0012109984 */ /* 0x000e240000000800 */
[----:B0-----:R-:W-:-:S05]  /*4450*/  @!P1 IADD3 R16, PT, PT, R16, 0x1, RZ ;  /* 0x0000000110109810 */ /* 0x001fca0007ffe0ff */
[----:B------:R0:W-:Y:S02]  /*4460*/  @!P1 STS [R21], R16 ;  /* 0x0000001015009388 */ /* 0x0001e40000000800 */
.L_x_60:
[----:B------:R-:W-:Y:S05]  /*4470*/  BSYNC.RECONVERGENT B0 ;  /* 0x0000000000007941 */ /* 0x000fea0003800200 */
.L_x_59:
[----:B------:R-:W-:Y:S06]  /*4480*/  BAR.SYNC.DEFER_BLOCKING 0x0 ;  /* 0x0000000000007b1d */ /* 0x000fec0000010000 */
.L_x_44:
[----:B------:R-:W-:Y:S04]  /*4490*/  BSSY.RECONVERGENT B0, `(.L_x_61) ;  /* 0x0000094000007945 */ /* 0x000fe80003800200 */
[----:B------:R-:W-:Y:S05]  /*44a0*/  @!P0 BRA `(.L_x_62) ;  /* 0x0000000800488947 */ /* 0x000fea0003800000 */
[----:B------:R-:W-:-:S05]  /*44b0*/  VIADD R6, R4, 0xffffffff ;  /* 0xffffffff04067836 */ /* 0x000fca0000000000 */
[----:B------:R-:W-:Y:S01]  /*44c0*/  ISETP.GE.U32.AND P1, PT, R6, 0x7, PT ;  /* 0x000000070600780c */ /* 0x000fe20003f26070 */
[----:B------:R-:W-:-:S12]  /*44d0*/  IMAD.MOV.U32 R6, RZ, RZ, R0 ;  /* 0x000000ffff067224 */ /* 0x000fd800078e0000 */
[----:B------:R-:W-:Y:S05]  /*44e0*/  @!P1 BRA `(.L_x_63) ;  /* 0x00000004001c9947 */ /* 0x000fea0003800000 */
[----:B0-23--:R-:W0:Y:S01]  /*44f0*/  LDC R21, c[0x0][0x3c4] ;  /* 0x0000f100ff157b82 */ /* 0x00de220000000800 */
[----:B------:R-:W-:Y:S01]  /*4500*/  UMOV UR4, 0x400 ;  /* 0x0000040000047882 */ /* 0x000fe20000000000 */
[----:B------:R-:W-:Y:S01]  /*4510*/  IMAD.MOV.U32 R6, RZ, RZ, R0 ;  /* 0x000000ffff067224 */ /* 0x000fe200078e0000 */
[----:B------:R-:W2:Y:S05]  /*4520*/  LDCU.64 UR8, c[0x0][0x380] ;  /* 0x00007000ff0877ac */ /* 0x000eaa0008000a00 */
[----:B------:R-:W3:Y:S01]  /*4530*/  S2UR UR5, SR_CgaCtaId ;  /* 0x00000000000579c3 */ /* 0x000ee20000008800 */
[----:B0-----:R-:W-:Y:S01]  /*4540*/  SHF.R.S32.HI R5, RZ, 0x1f, R21 ;  /* 0x0000001fff057819 */ /* 0x001fe20000011415 */
[----:B---3--:R-:W-:-:S03]  /*4550*/  ULEA UR5, UR5, UR4, 0x18 ;  /* 0x0000000405057291 */ /* 0x008fc6000f8ec0ff */
[----:B--2---:R-:W-:-:S09]  /*4560*/  UMOV UR4, URZ ;  /* 0x000000ff00047c82 */ /* 0x004fd20008000000 */
.L_x_64:
[----:B-1--4-:R-:W-:Y:S01]  /*4570*/  LEA R20, R6, UR5, 0x2 ;  /* 0x0000000506147c11 */ /* 0x012fe2000f8e10ff */
[----:B0-----:R-:W0:Y:S01]  /*4580*/  LDC.64 R16, c[0x0][0x380] ;  /* 0x0000e000ff107b82 */ /* 0x001e220000000a00 */
[----:B------:R-:W-:Y:S01]  /*4590*/  IADD3 R24, PT, PT, R7, R22, RZ ;  /* 0x0000001607187210 */ /* 0x000fe20007ffe0ff */
[----:B------:R-:W-:Y:S01]  /*45a0*/  UIADD3 UR4, UPT, UPT, UR4, 0x8, URZ ;  /* 0x0000000804047890 */ /* 0x000fe2000fffe0ff */
[C---:B------:R-:W-:Y:S01]  /*45b0*/  IMAD R6, R3.reuse, 0x8, R6 ;  /* 0x0000000803067824 */ /* 0x040fe200078e0206 */
[----:B------:R1:W2:Y:S01]  /*45c0*/  LDS R25, [R20] ;  /* 0x0000000014197984 */ /* 0x0002a20000000800 */
[----:B------:R-:W-:-:S04]  /*45d0*/  IMAD R26, R3, 0x4, R20 ;  /* 0x00000004031a7824 */ /* 0x000fc800078e0214 */
[----:B------:R-:W-:Y:S01]  /*45e0*/  IMAD R28, R3, 0x4, R26 ;  /* 0x00000004031c7824 */ /* 0x000fe200078e021a */
[----:B-1----:R-:W-:-:S04]  /*45f0*/  IADD3 R20, P1, PT, R24, R21, RZ ;  /* 0x0000001518147210 */ /* 0x002fc80007f3e0ff */
[----:B------:R-:W-:Y:S01]  /*4600*/  LEA.HI.X.SX32 R23, R24, R5, 0x1, P1 ;  /* 0x0000000518177211 */ /* 0x000fe200008f0eff */
[----:B------:R-:W-:Y:S02]  /*4610*/  IMAD.IADD R24, R7, 0x1, R24 ;  /* 0x0000000107187824 */ /* 0x000fe400078e0218 */
[----:B0-----:R-:W-:Y:S01]  /*4620*/  IMAD.WIDE R16, R22, 0x4, R16 ;  /* 0x0000000416107825 */ /* 0x001fe200078e0210 */
[----:B------:R-:W-:-:S04]  /*4630*/  LEA R22, P1, R20, UR8, 0x2 ;  /* 0x0000000814167c11 */ /* 0x000fc8000f8210ff */
[----:B------:R-:W-:Y:S01]  /*4640*/  LEA.HI.X R23, R20, UR9, R23, 0x2, P1 ;  /* 0x0000000914177c11 */ /* 0x000fe200088f1417 */
[----:B------:R-:W-:-:S04]  /*4650*/  IMAD.WIDE R18, R21, 0x4, R16 ;  /* 0x0000000415127825 */ /* 0x000fc800078e0210 */
[C---:B------:R-:W-:Y:S01]  /*4660*/  IMAD R20, R3.reuse, 0x4, R28 ;  /* 0x0000000403147824 */ /* 0x040fe200078e021c */
[----:B--2---:R0:W-:Y:S04]  /*4670*/  STG.E.STRONG.SYS desc[UR10][R16.64], R25 ;  /* 0x0000001910007986 */ /* 0x0041e8000c11590a */
[----:B------:R1:W2:Y:S01]  /*4680*/  LDS R27, [R26] ;  /* 0x000000001a1b7984 */ /* 0x0002a20000000800 */
[C---:B0-----:R-:W-:Y:S01]  /*4690*/  IADD3 R17, P1, PT, R24.reuse, R21, RZ ;  /* 0x0000001518117210 */ /* 0x041fe20007f3e0ff */
[----:B-1----:R-:W-:Y:S02]  /*46a0*/  IMAD R26, R3, 0x4, R20 ;  /* 0x00000004031a7824 */ /* 0x002fe400078e0214 */
[----:B--2---:R0:W-:Y:S04]  /*46b0*/  STG.E.STRONG.SYS desc[UR10][R18.64+-0x4], R27 ;  /* 0xfffffc1b12007986 */ /* 0x0041e8000c11590a */
[----:B------:R-:W1:Y:S01]  /*46c0*/  LDS R29, [R28] ;  /* 0x000000001c1d7984 */ /* 0x000e620000000800 */
[----:B0-----:R-:W-:Y:S01]  /*46d0*/  LEA.HI.X.SX32 R18, R24, R5, 0x1, P1 ;  /* 0x0000000518127211 */ /* 0x001fe200008f0eff */
[----:B------:R-:W-:Y:S01]  /*46e0*/  IMAD.IADD R24, R7, 0x1, R24 ;  /* 0x0000000107187824 */ /* 0x000fe200078e0218 */
[----:B------:R-:W-:-:S04]  /*46f0*/  LEA R16, P1, R17, UR8, 0x2 ;  /* 0x0000000811107c11 */ /* 0x000fc8000f8210ff */
[----:B------:R-:W-:Y:S02]  /*4700*/  LEA.HI.X R17, R17, UR9, R18, 0x2, P1 ;  /* 0x0000000911117c11 */ /* 0x000fe400088f1412 */
[C---:B------:R-:W-:Y:S01]  /*4710*/  IADD3 R19, P1, PT, R24.reuse, R21, RZ ;  /* 0x0000001518137210 */ /* 0x040fe20007f3e0ff */
[----:B-1----:R-:W-:Y:S04]  /*4720*/  STG.E.STRONG.SYS desc[UR10][R22.64+-0x4], R29 ;  /* 0xfffffc1d16007986 */ /* 0x002fe8000c11590a */
[----:B------:R0:W1:Y:S02]  /*4730*/  LDS R25, [R20] ;  /* 0x0000000014197984 */ /* 0x0000640000000800 */
[----:B0-----:R-:W-:Y:S02]  /*4740*/  LEA.HI.X.SX32 R20, R24, R5, 0x1, P1 ;  /* 0x0000000518147211 */ /* 0x001fe400008f0eff */
[----:B------:R-:W-:-:S02]  /*4750*/  LEA R18, P1, R19, UR8, 0x2 ;  /* 0x0000000813127c11 */ /* 0x000fc4000f8210ff */
[----:B------:R-:W-:Y:S02]  /*4760*/  IADD3 R24, PT, PT, R7, R24, RZ ;  /* 0x0000001807187210 */ /* 0x000fe40007ffe0ff */
[----:B------:R-:W-:Y:S01]  /*4770*/  LEA.HI.X R19, R19, UR9, R20, 0x2, P1 ;  /* 0x0000000913137c11 */ /* 0x000fe200088f1414 */
[C---:B------:R-:W-:Y:S01]  /*4780*/  IMAD R20, R3.reuse, 0x4, R26 ;  /* 0x0000000403147824 */ /* 0x040fe200078e021a */
[----:B-1----:R0:W-:Y:S04]  /*4790*/  STG.E.STRONG.SYS desc[UR10][R16.64+-0x4], R25 ;  /* 0xfffffc1910007986 */ /* 0x0021e8000c11590a */
[----:B------:R1:W2:Y:S01]  /*47a0*/  LDS R27, [R26] ;  /* 0x000000001a1b7984 */ /* 0x0002a20000000800 */
[----:B0-----:R-:W-:Y:S01]  /*47b0*/  IADD3 R17, P1, PT, R24, R21, RZ ;  /* 0x0000001518117210 */ /* 0x001fe20007f3e0ff */
[----:B-1----:R-:W-:-:S03]  /*47c0*/  IMAD R26, R3, 0x4, R20 ;  /* 0x00000004031a7824 */ /* 0x002fc600078e0214 */
[----:B------:R-:W-:Y:S01]  /*47d0*/  LEA.HI.X.SX32 R22, R24, R5, 0x1, P1 ;  /* 0x0000000518167211 */ /* 0x000fe200008f0eff */
[----:B------:R-:W-:Y:S01]  /*47e0*/  IMAD.IADD R24, R7, 0x1, R24 ;  /* 0x0000000107187824 */ /* 0x000fe200078e0218 */
[----:B------:R-:W-:-:S04]  /*47f0*/  LEA R16, P1, R17, UR8, 0x2 ;  /* 0x0000000811107c11 */ /* 0x000fc8000f8210ff */
[----:B------:R-:W-:Y:S01]  /*4800*/  LEA.HI.X R17, R17, UR9, R22, 0x2, P1 ;  /* 0x0000000911117c11 */ /* 0x000fe200088f1416 */
[----:B------:R-:W-:Y:S01]  /*4810*/  IMAD.IADD R22, R7, 0x1, R24 ;  /* 0x0000000107167824 */ /* 0x000fe200078e0218 */
[----:B--2---:R0:W-:Y:S04]  /*4820*/  STG.E.STRONG.SYS desc[UR10][R18.64+-0x4], R27 ;  /* 0xfffffc1b12007986 */ /* 0x0041e8000c11590a */
[----:B------:R1:W2:Y:S01]  /*4830*/  LDS R23, [R20] ;  /* 0x0000000014177984 */ /* 0x0002a20000000800 */
[----:B0-----:R-:W-:-:S04]  /*4840*/  IADD3 R19, P1, PT, R24, R21, RZ ;  /* 0x0000001518137210 */ /* 0x001fc80007f3e0ff */
[----:B-1----:R-:W-:Y:S02]  /*4850*/  LEA.HI.X.SX32 R20, R24, R5, 0x1, P1 ;  /* 0x0000000518147211 */ /* 0x002fe400008f0eff */
[----:B------:R-:W-:-:S04]  /*4860*/  LEA R18, P1, R19, UR8, 0x2 ;  /* 0x0000000813127c11 */ /* 0x000fc8000f8210ff */
[----:B------:R-:W-:Y:S01]  /*4870*/  LEA.HI.X R19, R19, UR9, R20, 0x2, P1 ;  /* 0x0000000913137c11 */ /* 0x000fe200088f1414 */
[----:B------:R-:W-:Y:S01]  /*4880*/  IMAD R20, R3, 0x4, R26 ;  /* 0x0000000403147824 */ /* 0x000fe200078e021a */
[----:B--2---:R0:W-:Y:S04]  /*4890*/  STG.E.STRONG.SYS desc[UR10][R16.64+-0x4], R23 ;  /* 0xfffffc1710007986 */ /* 0x0041e8000c11590a */
[----:B------:R-:W1:Y:S01]  /*48a0*/  LDS R25, [R26] ;  /* 0x000000001a197984 */ /* 0x000e620000000800 */
[----:B0-----:R-:W-:Y:S02]  /*48b0*/  IADD3 R17, P1, PT, R22, R21, RZ ;  /* 0x0000001516117210 */ /* 0x001fe40007f3e0ff */
[----:B------:R-:W-:Y:S02]  /*48c0*/  LOP3.LUT R23, R4, 0x7ffffff8, RZ, 0xc0, !PT ;  /* 0x7ffffff804177812 */ /* 0x000fe400078ec0ff */
[----:B------:R-:W-:-:S02]  /*48d0*/  LEA.HI.X.SX32 R24, R22, R5, 0x1, P1 ;  /* 0x0000000516187211 */ /* 0x000fc400008f0eff */
[----:B------:R-:W-:Y:S02]  /*48e0*/  LEA R16, P1, R17, UR8, 0x2 ;  /* 0x0000000811107c11 */ /* 0x000fe4000f8210ff */
[----:B------:R-:W-:Y:S02]  /*48f0*/  LEA R22, R7, R22, 0x1 ;  /* 0x0000001607167211 */ /* 0x000fe400078e08ff */
[----:B------:R-:W-:Y:S02]  /*4900*/  LEA.HI.X R17, R17, UR9, R24, 0x2, P1 ;  /* 0x0000000911117c11 */ /* 0x000fe400088f1418 */
[----:B------:R-:W-:Y:S01]  /*4910*/  ISETP.NE.AND P1, PT, R23, UR4, PT ;  /* 0x0000000417007c0c */ /* 0x000fe2000bf25270 */
[----:B-1----:R-:W-:Y:S04]  /*4920*/  STG.E.STRONG.SYS desc[UR10][R18.64+-0x4], R25 ;  /* 0xfffffc1912007986 */ /* 0x002fe8000c11590a */
[----:B------:R-:W0:Y:S04]  /*4930*/  LDS R27, [R20] ;  /* 0x00000000141b7984 */ /* 0x000e280000000800 */
[----:B0-----:R0:W-:Y:S04]  /*4940*/  STG.E.STRONG.SYS desc[UR10][R16.64+-0x4], R27 ;  /* 0xfffffc1b10007986 */ /* 0x0011e8000c11590a */
[----:B------:R-:W-:Y:S05]  /*4950*/  @P1 BRA `(.L_x_64) ;  /* 0xfffffffc00041947 */ /* 0x000fea000383ffff */
.L_x_63:
[----:B0---4-:R-:W-:-:S04]  /*4960*/  LOP3.LUT R16, R4, 0x7, RZ, 0xc0, !PT ;  /* 0x0000000704107812 */ /* 0x011fc800078ec0ff */
[----:B------:R-:W-:-:S13]  /*4970*/  ISETP.NE.AND P1, PT, R16, RZ, PT ;  /* 0x000000ff1000720c */ /* 0x000fda0003f25270 */
[----:B------:R-:W-:Y:S05]  /*4980*/  @!P1 BRA `(.L_x_62) ;  /* 0x0000000400109947 */ /* 0x000fea0003800000 */
[----:B------:R-:W-:-:S05]  /*4990*/  VIADD R16, R16, 0xffffffff ;  /* 0xffffffff10107836 */ /* 0x000fca0000000000 */
[----:B------:R-:W-:-:S13]  /*49a0*/  ISETP.GE.U32.AND P1, PT, R16, 0x3, PT ;  /* 0x000000031000780c */ /* 0x000fda0003f26070 */
[----:B------:R-:W-:Y:S05]  /*49b0*/  @!P1 BRA `(.L_x_65) ;  /* 0x0000000000889947 */ /* 0x000fea0003800000 */
[----:B------:R-:W0:Y:S01]  /*49c0*/  S2UR UR5, SR_CgaCtaId ;  /* 0x00000000000579c3 */ /* 0x000e220000008800 */
[----:B------:R-:W-:Y:S01]  /*49d0*/  UMOV UR4, 0x400 ;  /* 0x0000040000047882 */ /* 0x000fe20000000000 */
[----:B------:R-:W4:Y:S06]  /*49e0*/  LDCU UR6, c[0x0][0x3c4] ;  /* 0x00007880ff0677ac */ /* 0x000f2c0008000800 */
[----:B------:R-:W5:Y:S08]  /*49f0*/  LDC.64 R16, c[0x0][0x380] ;  /* 0x0000e000ff107b82 */ /* 0x000f700000000a00 */
[----:B--23--:R-:W2:Y:S01]  /*4a00*/  LDC R27, c[0x0][0x3c4] ;  /* 0x0000f100ff1b7b82 */ /* 0x00cea20000000800 */
[----:B0-----:R-:W-:-:S06]  /*4a10*/  ULEA UR4, UR5, UR4, 0x18 ;  /* 0x0000000405047291 */ /* 0x001fcc000f8ec0ff */
[----:B-1----:R-:W-:Y:S01]  /*4a20*/  LEA R20, R6, UR4, 0x2 ;  /* 0x0000000406147c11 */ /* 0x002fe2000f8e10ff */
[C---:B------:R-:W-:Y:S02]  /*4a30*/  IMAD R6, R3.reuse, 0x4, R6 ;  /* 0x0000000403067824 */ /* 0x040fe400078e0206 */
[----:B-----5:R-:W-:Y:S02]  /*4a40*/  IMAD.WIDE R16, R22, 0x4, R16 ;  /* 0x0000000416107825 */ /* 0x020fe400078e0210 */
[----:B------:R0:W1:Y:S01]  /*4a50*/  LDS R21, [R20] ;  /* 0x0000000014157984 */ /* 0x0000620000000800 */
[----:B------:R-:W3:Y:S01]  /*4a60*/  LDCU.64 UR4, c[0x0][0x380] ;  /* 0x00007000ff0477ac */ /* 0x000ee20008000a00 */
[----:B------:R-:W-:Y:S02]  /*4a70*/  IMAD R24, R3, 0x4, R20 ;  /* 0x0000000403187824 */ /* 0x000fe400078e0214 */
[----:B------:R-:W-:Y:S01]  /*4a80*/  IMAD.IADD R22, R7, 0x1, R22 ;  /* 0x0000000107167824 */ /* 0x000fe200078e0216 */
[----:B--2---:R-:W-:Y:S01]  /*4a90*/  SHF.R.S32.HI R5, RZ, 0x1f, R27 ;  /* 0x0000001fff057819 */ /* 0x004fe2000001141b */
[----:B------:R-:W-:-:S03]  /*4aa0*/  IMAD.WIDE R18, R27, 0x4, R16 ;  /* 0x000000041b127825 */ /* 0x000fc600078e0210 */
[C---:B0-----:R-:W-:Y:S01]  /*4ab0*/  IADD3 R20, P1, PT, R22.reuse, R27, RZ ;  /* 0x0000001b16147210 */ /* 0x041fe20007f3e0ff */
[----:B------:R-:W-:Y:S01]  /*4ac0*/  IMAD R26, R3, 0x4, R24 ;  /* 0x00000004031a7824 */ /* 0x000fe200078e0218 */
[----:B-1----:R0:W-:Y:S04]  /*4ad0*/  STG.E.STRONG.SYS desc[UR10][R16.64], R21 ;  /* 0x0000001510007986 */ /* 0x0021e8000c11590a */
[----:B------:R-:W1:Y:S01]  /*4ae0*/  LDS R23, [R24] ;  /* 0x0000000018177984 */ /* 0x000e620000000800 */
[----:B0-----:R-:W-:Y:S02]  /*4af0*/  LEA.HI.X.SX32 R17, R22, R5, 0x1, P1 ;  /* 0x0000000516117211 */ /* 0x001fe400008f0eff */
[----:B---3--:R-:W-:Y:S02]  /*4b00*/  LEA R16, P1, R20, UR4, 0x2 ;  /* 0x0000000414107c11 */ /* 0x008fe4000f8210ff */
[----:B------:R-:W-:-:S02]  /*4b10*/  IADD3 R22, PT, PT, R7, R22, RZ ;  /* 0x0000001607167210 */ /* 0x000fc40007ffe0ff */
[----:B------:R-:W-:Y:S01]  /*4b20*/  LEA.HI.X R17, R20, UR5, R17, 0x2, P1 ;  /* 0x0000000514117c11 */ /* 0x000fe200088f1411 */
[----:B------:R-:W-:Y:S01]  /*4b30*/  IMAD R20, R3, 0x4, R26 ;  /* 0x0000000403147824 */ /* 0x000fe200078e021a */
[----:B-1----:R4:W-:Y:S04]  /*4b40*/  STG.E.STRONG.SYS desc[UR10][R18.64+-0x4], R23 ;  /* 0xfffffc1712007986 */ /* 0x0029e8000c11590a */
[----:B------:R-:W0:Y:S01]  /*4b50*/  LDS R25, [R26] ;  /* 0x000000001a197984 */ /* 0x000e220000000800 */
[----:B----4-:R-:W-:-:S04]  /*4b60*/  IADD3 R19, P1, PT, R22, UR6, RZ ;  /* 0x0000000616137c10 */ /* 0x010fc8000ff3e0ff */
[----:B------:R-:W-:Y:S02]  /*4b70*/  LEA R18, P2, R19, UR4, 0x2 ;  /* 0x0000000413127c11 */ /* 0x000fe4000f8410ff */
[----:B------:R-:W-:Y:S01]  /*4b80*/  LEA.HI.X.SX32 R24, R22, R5, 0x1, P1 ;  /* 0x0000000516187211 */ /* 0x000fe200008f0eff */
[----:B------:R-:W-:-:S03]  /*4b90*/  IMAD R22, R7, 0x2, R22 ;  /* 0x0000000207167824 */ /* 0x000fc600078e0216 */
[----:B------:R-:W-:Y:S01]  /*4ba0*/  LEA.HI.X R19, R19, UR5, R24, 0x2, P2 ;  /* 0x0000000513137c11 */ /* 0x000fe200090f1418 */
[----:B0-----:R-:W-:Y:S04]  /*4bb0*/  STG.E.STRONG.SYS desc[UR10][R16.64+-0x4], R25 ;  /* 0xfffffc1910007986 */ /* 0x001fe8000c11590a */
[----:B------:R-:W0:Y:S04]  /*4bc0*/  LDS R21, [R20] ;  /* 0x0000000014157984 */ /* 0x000e280000000800 */
[----:B0-----:R0:W-:Y:S02]  /*4bd0*/  STG.E.STRONG.SYS desc[UR10][R18.64+-0x4], R21 ;  /* 0xfffffc1512007986 */ /* 0x0011e4000c11590a */
.L_x_65:
[----:B------:R-:W-:-:S04]  /*4be0*/  LOP3.LUT R17, R4, 0x3, RZ, 0xc0, !PT ;  /* 0x0000000304117812 */ /* 0x000fc800078ec0ff */
[----:B------:R-:W-:-:S13]  /*4bf0*/  ISETP.NE.AND P1, PT, R17, RZ, PT ;  /* 0x000000ff1100720c */ /* 0x000fda0003f25270 */
[----:B------:R-:W-:Y:S05]  /*4c00*/  @!P1 BRA `(.L_x_62) ;  /* 0x0000000000709947 */ /* 0x000fea0003800000 */
[----:B------:R-:W-:Y:S02]  /*4c10*/  ISETP.NE.AND P1, PT, R17, 0x1, PT ;  /* 0x000000011100780c */ /* 0x000fe40003f25270 */
[----:B------:R-:W-:-:S04]  /*4c20*/  LOP3.LUT R16, R4, 0x1, RZ, 0xc0, !PT ;  /* 0x0000000104107812 */ /* 0x000fc800078ec0ff */
[----:B------:R-:W-:-:S07]  /*4c30*/  ISETP.NE.U32.AND P2, PT, R16, 0x1, PT ;  /* 0x000000011000780c */ /* 0x000fce0003f45070 */
[----:B------:R-:W-:Y:S06]  /*4c40*/  @!P1 BRA `(.L_x_66) ;  /* 0x00000000003c9947 */ /* 0x000fec0003800000 */
[----:B------:R-:W4:Y:S01]  /*4c50*/  S2UR UR5, SR_CgaCtaId ;  /* 0x00000000000579c3 */ /* 0x000f220000008800 */
[----:B------:R-:W-:-:S07]  /*4c60*/  UMOV UR4, 0x400 ;  /* 0x0000040000047882 */ /* 0x000fce0000000000 */
[----:B------:R-:W5:Y:S08]  /*4c70*/  LDC.64 R16, c[0x0][0x380] ;  /* 0x0000e000ff107b82 */ /* 0x000f700000000a00 */
[----:B01----:R-:W0:Y:S01]  /*4c80*/  LDC R19, c[0x0][0x3c4] ;  /* 0x0000f100ff137b82 */ /* 0x003e220000000800 */
[----:B----4-:R-:W-:-:S06]  /*4c90*/  ULEA UR4, UR5, UR4, 0x18 ;  /* 0x0000000405047291 */ /* 0x010fcc000f8ec0ff */
[----:B--23--:R-:W-:Y:S01]  /*4ca0*/  LEA R20, R6, UR4, 0x2 ;  /* 0x0000000406147c11 */ /* 0x00cfe2000f8e10ff */
[C---:B------:R-:W-:Y:S02]  /*4cb0*/  IMAD R6, R3.reuse, 0x2, R6 ;  /* 0x0000000203067824 */ /* 0x040fe400078e0206 */
[----:B-----5:R-:W-:Y:S02]  /*4cc0*/  IMAD.WIDE R16, R22, 0x4, R16 ;  /* 0x0000000416107825 */ /* 0x020fe400078e0210 */
[----:B------:R-:W1:Y:S02]  /*4cd0*/  LDS R21, [R20] ;  /* 0x0000000014157984 */ /* 0x000e640000000800 */
[----:B------:R-:W-:Y:S02]  /*4ce0*/  IMAD R23, R3, 0x4, R20 ;  /* 0x0000000403177824 */ /* 0x000fe400078e0214 */
[----:B------:R-:W-:Y:S02]  /*4cf0*/  IMAD R22, R7, 0x2, R22 ;  /* 0x0000000207167824 */ /* 0x000fe400078e0216 */
[----:B0-----:R-:W-:Y:S01]  /*4d00*/  IMAD.WIDE R18, R19, 0x4, R16 ;  /* 0x0000000413127825 */ /* 0x001fe200078e0210 */
[----:B-1----:R-:W-:Y:S04]  /*4d10*/  STG.E.STRONG.SYS desc[UR10][R16.64], R21 ;  /* 0x0000001510007986 */ /* 0x002fe8000c11590a */
[----:B------:R-:W0:Y:S04]  /*4d20*/  LDS R23, [R23] ;  /* 0x0000000017177984 */ /* 0x000e280000000800 */
[----:B0-----:R4:W-:Y:S02]  /*4d30*/  STG.E.STRONG.SYS desc[UR10][R18.64+-0x4], R23 ;  /* 0xfffffc1712007986 */ /* 0x0019e4000c11590a */
.L_x_66:
[----:B------:R-:W-:Y:S05]  /*4d40*/  @P2 BRA `(.L_x_62) ;  /* 0x0000000000202947 */ /* 0x000fea0003800000 */
[----:B------:R-:W5:Y:S01]  /*4d50*/  S2UR UR5, SR_CgaCtaId ;  /* 0x00000000000579c3 */ /* 0x000f620000008800 */
[----:B------:R-:W-:-:S07]  /*4d60*/  UMOV UR4, 0x400 ;  /* 0x0000040000047882 */ /* 0x000fce0000000000 */
[----:B------:R-:W0:Y:S01]  /*4d70*/  LDC.64 R16, c[0x0][0x380] ;  /* 0x0000e000ff107b82 */ /* 0x000e220000000a00 */
[----:B-----5:R-:W-:-:S06]  /*4d80*/  ULEA UR4, UR5, UR4, 0x18 ;  /* 0x0000000405047291 */ /* 0x020fcc000f8ec0ff */
[----:B------:R-:W-:Y:S01]  /*4d90*/  LEA R6, R6, UR4, 0x2 ;  /* 0x0000000406067c11 */ /* 0x000fe2000f8e10ff */
[----:B0-----:R-:W-:-:S04]  /*4da0*/  IMAD.WIDE R16, R22, 0x4, R16 ;  /* 0x0000000416107825 */ /* 0x001fc800078e0210 */
[----:B-1--4-:R-:W0:Y:S04]  /*4db0*/  LDS R19, [R6] ;  /* 0x0000000006137984 */ /* 0x012e280000000800 */
[----:B0-----:R0:W-:Y:S02]  /*4dc0*/  STG.E.STRONG.SYS desc[UR10][R16.64], R19 ;  /* 0x0000001310007986 */ /* 0x0011e4000c11590a */
.L_x_62:
[----:B------:R-:W-:Y:S05]  /*4dd0*/  BSYNC.RECONVERGENT B0 ;  /* 0x0000000000007941 */ /* 0x000fea0003800200 */
.L_x_61:
[----:B------:R-:W-:Y:S01]  /*4de0*/  ISETP.NE.AND P2, PT, R0, RZ, PT ;  /* 0x000000ff0000720c */ /* 0x000fe20003f45270 */
[----:B------:R-:W-:Y:S06]  /*4df0*/  MEMBAR.SC.SYS ;  /* 0x0000000000007992 */ /* 0x000fec0000003000 */
[----:B------:R-:W-:-:S00]  /*4e00*/  ERRBAR ;  /* 0x00000000000079ab */ /* 0x000fc00000000000 */
[----:B------:R-:W-:Y:S06]  /*4e10*/  CGAERRBAR ;  /* 0x00000000000075ab */ /* 0x000fec0000000000 */
[----:B------:R-:W-:Y:S02]  /*4e20*/  CCTL.IVALL ;  /* 0x00000000ff00798f */ /* 0x000fe40002000000 */
[----:B------:R-:W-:Y:S08]  /*4e30*/  BAR.SYNC.DEFER_BLOCKING 0x0 ;  /* 0x0000000000007b1d */ /* 0x000ff00000010000 */
[----:B01--4-:R-:W0:Y:S08]  /*4e40*/  LDC R18, c[0x0][0x3cc] ;  /* 0x0000f300ff127b82 */ /* 0x013e300000000800 */
[----:B------:R-:W1:Y:S01]  /*4e50*/  LDC R6, c[0x0][0x3b0] ;  /* 0x0000ec00ff067b82 */ /* 0x000e620000000800 */
[----:B------:R-:W4:Y:S01]  /*4e60*/  @!P2 LDG.E.STRONG.SYS R16, desc[UR10][R14.64+0x4] ;  /* 0x0000040a0e10a981 */ /* 0x000f22000c1f5900 */
[----:B------:R-:W-:-:S06]  /*4e70*/  UIADD3 UR7, UPT, UPT, UR7, 0x1, URZ ;  /* 0x0000000107077890 */ /* 0x000fcc000fffe0ff */
[----:B0-----:R-:W-:Y:S01]  /*4e80*/  ISETP.NE.AND P1, PT, R18, UR7, PT ;  /* 0x0000000712007c0c */ /* 0x001fe2000bf25270 */
[--C-:B-1----:R-:W-:Y:S02]  /*4e90*/  IMAD.IADD R9, R9, 0x1, R6.reuse ;  /* 0x0000000109097824 */ /* 0x102fe400078e0206 */
[----:B------:R-:W-:Y:S01]  /*4ea0*/  IMAD.IADD R11, R11, 0x1, R6 ;  /* 0x000000010b0b7824 */ /* 0x000fe200078e0206 */
[----:B----4-:R-:W-:-:S05]  /*4eb0*/  @!P2 IADD3 R17, PT, PT, R16, 0x1, RZ ;  /* 0x000000011011a810 */ /* 0x010fca0007ffe0ff */
[----:B------:R1:W-:Y:S01]  /*4ec0*/  @!P2 STG.E.STRONG.SYS desc[UR10][R14.64+0x4], R17 ;  /* 0x000004110e00a986 */ /* 0x0003e2000c11590a */
[----:B------:R-:W-:Y:S06]  /*4ed0*/  BAR.SYNC.DEFER_BLOCKING 0x0 ;  /* 0x0000000000007b1d */ /* 0x000fec0000010000 */
[----:B------:R-:W-:Y:S05]  /*4ee0*/  @P1 BRA `(.L_x_67) ;  /* 0xffffffd400c81947 */ /* 0x000fea000383ffff */
.L_x_35:
[----:B------:R-:W-:Y:S05]  /*4ef0*/  @P2 BRA `(.L_x_68) ;  /* 0x0000000000182947 */ /* 0x000fea0003800000 */
[----:B------:R-:W0:Y:S02]  /*4f00*/  LDCU UR4, c[0x0][0x3d4] ;  /* 0x00007a80ff0477ac */ /* 0x000e240008000800 */
[----:B0-----:R-:W-:-:S07]  /*4f10*/  VIADDMNMX R5, R18, UR4, R18, PT ;  /* 0x0000000412057c46 */ /* 0x001fce000b800112 */
.L_x_69:
[----:B------:R-:W4:Y:S01]  /*4f20*/  LDG.E.STRONG.SYS R8, desc[UR10][R14.64] ;  /* 0x0000000a0e087981 */ /* 0x000f22000c1f5900 */
[----:B------:R-:W-:Y:S05]  /*4f30*/  YIELD ;  /* 0x0000000000007946 */ /* 0x000fea0003800000 */
[----:B----4-:R-:W-:-:S13]  /*4f40*/  ISETP.GE.AND P0, PT, R8, R5, PT ;  /* 0x000000050800720c */ /* 0x010fda0003f06270 */
[----:B------:R-:W-:Y:S05]  /*4f50*/  @!P0 BRA `(.L_x_69) ;  /* 0xfffffffc00f08947 */ /* 0x000fea000383ffff */
.L_x_68:
[----:B------:R-:W-:Y:S01]  /*4f60*/  ISETP.GE.AND P0, PT, R2, 0x1, PT ;  /* 0x000000010200780c */ /* 0x000fe20003f06270 */
[----:B------:R-:W-:Y:S05]  /*4f70*/  WARPSYNC.ALL ;  /* 0x0000000000007948 */ /* 0x000fea0003800000 */
[----:B------:R-:W-:Y:S07]  /*4f80*/  BAR.SYNC.DEFER_BLOCKING 0x0 ;  /* 0x0000000000007b1d */ /* 0x000fee0000010000 */
[----:B------:R-:W-:Y:S05]  /*4f90*/  @!P0 BRA `(.L_x_70) ;  /* 0x0000002000348947 */ /* 0x000fea0003800000 */
[----:B------:R-:W4:Y:S01]  /*4fa0*/  LDC R10, c[0x0][0x3a0] ;  /* 0x0000e800ff0a7b82 */ /* 0x000f220000000800 */
[----:B------:R-:W0:Y:S01]  /*4fb0*/  LDCU UR8, c[0x0][0x3b4] ;  /* 0x00007680ff0877ac */ /* 0x000e220008000800 */
[----:B------:R-:W-:Y:S01]  /*4fc0*/  LOP3.LUT R9, RZ, R0, RZ, 0x33, !PT ;  /* 0x00000000ff097212 */ /* 0x000fe200078e33ff */
[----:B------:R-:W-:Y:S01]  /*4fd0*/  VIADD R6, R6, 0xffffffff ;  /* 0xffffffff06067836 */ /* 0x000fe20000000000 */
[C---:B------:R-:W-:Y:S01]  /*4fe0*/  ISETP.GT.AND P0, PT, R4.reuse, RZ, PT ;  /* 0x000000ff0400720c */ /* 0x040fe20003f04270 */
[----:B------:R-:W5:Y:S01]  /*4ff0*/  LDCU UR4, c[0x0][0x3b8] ;  /* 0x00007700ff0477ac */ /* 0x000f620008000800 */
[----:B------:R-:W-:Y:S02]  /*5000*/  LOP3.LUT R7, R4, 0x3, RZ, 0xc0, !PT ;  /* 0x0000000304077812 */ /* 0x000fe400078ec0ff */
[----:B------:R-:W1:Y:S01]  /*5010*/  LDC R8, c[0x0][0x3d8] ;  /* 0x0000f600ff087b82 */ /* 0x000e620000000800 */
[----:B------:R-:W5:Y:S01]  /*5020*/  LDCU UR5, c[0x0][0x3a4] ;  /* 0x00007480ff0577ac */ /* 0x000f620008000800 */
[C---:B------:R-:W-:Y:S01]  /*5030*/  ISETP.LT.AND P0, PT, R0.reuse, R3, P0 ;  /* 0x000000030000720c */ /* 0x040fe20000701270 */
[----:B------:R-:W2:Y:S01]  /*5040*/  LDCU UR6, c[0x0][0x3c4] ;  /* 0x00007880ff0677ac */ /* 0x000ea20008000800 */
[----:B------:R-:W3:Y:S01]  /*5050*/  LDCU UR7, c[0x0][0x3b0] ;  /* 0x00007600ff0777ac */ /* 0x000ee20008000800 */
[----:B0-----:R-:W-:-:S04]  /*5060*/  VIADD R5, R0, UR8 ;  /* 0x0000000800057c36 */ /* 0x001fc80008000000 */
[----:B----4-:R-:W-:Y:S01]  /*5070*/  IMAD R5, R10, UR8, R5 ;  /* 0x000000080a057c24 */ /* 0x010fe2000f8e0205 */
[----:B------:R-:W-:Y:S01]  /*5080*/  LOP3.LUT R10, R4, 0x7ffffff0, RZ, 0xc0, !PT ;  /* 0x7ffffff0040a7812 */ /* 0x000fe200078ec0ff */
[----:B-----5:R-:W-:-:S04]  /*5090*/  UIADD3 UR4, UPT, UPT, UR5, -UR8, -UR4 ;  /* 0x8000000805047290 */ /* 0x020fc8000fffe804 */
[----:B------:R-:W-:Y:S01]  /*50a0*/  IMAD.MOV R10, RZ, RZ, -R10 ;  /* 0x000000ffff0a7224 */ /* 0x000fe200078e0a0a */
[----:B--2---:R-:W-:Y:S01]  /*50b0*/  UIADD3 UR4, UPT, UPT, UR4, UR6, URZ ;  /* 0x0000000604047290 */ /* 0x004fe2000fffe0ff */
[--C-:B-1----:R-:W-:Y:S01]  /*50c0*/  IADD3 R8, PT, PT, R8, -UR8, R9.reuse ;  /* 0x8000000808087c10 */ /* 0x102fe2000fffe009 */
[----:B------:R-:W-:Y:S01]  /*50d0*/  IMAD R9, R0, R3, R9 ;  /* 0x0000000300097224 */ /* 0x000fe200078e0209 */
[----:B---3--:R-:W-:-:S03]  /*50e0*/  MOV R11, UR7 ;  /* 0x00000007000b7c02 */ /* 0x008fc60008000f00 */
[----:B------:R-:W-:Y:S01]  /*50f0*/  IMAD.U32 R13, RZ, RZ, UR4 ;  /* 0x00000004ff0d7e24 */ /* 0x000fe2000f8e00ff */
[----:B------:R-:W-:-:S06]  /*5100*/  UMOV UR4, URZ ;  /* 0x000000ff00047c82 */ /* 0x000fcc0008000000 */
.L_x_100:
[----:B0-----:R-:W0:Y:S01]  /*5110*/  LDC R12, c[0x0][0x3b0] ;  /* 0x0000ec00ff0c7b82 */ /* 0x001e220000000800 */
[----:B------:R-:W-:Y:S01]  /*5120*/  BSSY.RECONVERGENT B0, `(.L_x_71) ;  /* 0x00000ba000007945 */ /* 0x000fe20003800200 */
[----:B------:R-:W-:Y:S02]  /*5130*/  IMAD.IADD R22, R0, 0x1, R13 ;  /* 0x0000000100167824 */ /* 0x000fe400078e020d */
[----:B0-----:R-:W-:Y:S01]  /*5140*/  IMAD R23, R12, UR4, R6 ;  /* 0x000000040c177c24 */ /* 0x001fe2000f8e0206 */
[----:B------:R-:W-:-:S06]  /*5150*/  UIADD3 UR4, UPT, UPT, UR4, 0x1, URZ ;  /* 0x0000000104047890 */ /* 0x000fcc000fffe0ff */
[----:B------:R-:W-:Y:S01]  /*5160*/  ISETP.NE.AND P1, PT, R2, UR4, PT ;  /* 0x0000000402007c0c */ /* 0x000fe2000bf25270 */
[----:B-1234-:R-:W-:-:S12]  /*5170*/  @!P0 BRA `(.L_x_72) ;  /* 0x0000000800d08947 */ /* 0x01efd80003800000 */
[----:B------:R-:W-:Y:S02]  /*5180*/  VIADD R16, R4, 0xffffffff ;  /* 0xffffffff04107836 */ /* 0x000fe40000000000 */
[----:B------:R-:W-:Y:S02]  /*5190*/  IMAD.MOV.U32 R26, RZ, RZ, R0 ;  /* 0x000000ffff1a7224 */ /* 0x000fe400078e0000 */
[----:B------:R-:W-:Y:S01]  /*51a0*/  IMAD.MOV.U32 R25, RZ, RZ, R22 ;  /* 0x000000ffff197224 */ /* 0x000fe200078e0016 */
[----:B------:R-:W-:-:S13]  /*51b0*/  ISETP.GE.U32.AND P2, PT, R16, 0xf, PT ;  /* 0x0000000f1000780c */ /* 0x000fda0003f46070 */
[----:B------:R-:W-:Y:S05]  /*51c0*/  @!P2 BRA `(.L_x_73) ;  /* 0x000000040038a947 */ /* 0x000fea0003800000 */
[----:B------:R-:W0:Y:S01]  /*51d0*/  S2UR UR6, SR_CgaCtaId ;  /* 0x00000000000679c3 */ /* 0x000e220000008800 */
[----:B------:R-:W-:Y:S01]  /*51e0*/  UMOV UR5, 0x400 ;  /* 0x0000040000057882 */ /* 0x000fe20000000000 */
[----:B------:R-:W-:Y:S01]  /*51f0*/  MOV R28, R10 ;  /* 0x0000000a001c7202 */ /* 0x000fe20000000f00 */
[----:B------:R-:W-:Y:S02]  /*5200*/  IMAD.MOV.U32 R25, RZ, RZ, R22 ;  /* 0x000000ffff197224 */ /* 0x000fe400078e0016 */
[----:B------:R-:W-:Y:S01]  /*5210*/  IMAD.MOV.U32 R26, RZ, RZ, R0 ;  /* 0x000000ffff1a7224 */ /* 0x000fe200078e0000 */
[----:B0-----:R-:W-:-:S06]  /*5220*/  ULEA UR5, UR6, UR5, 0x18 ;  /* 0x0000000506057291 */ /* 0x001fcc000f8ec0ff */
[----:B------:R-:W-:-:S07]  /*5230*/  LEA R24, R0, UR5, 0x2 ;  /* 0x0000000500187c11 */ /* 0x000fce000f8e10ff */
.L_x_74:
[----:B0-----:R-:W0:Y:S08]  /*5240*/  LDC.64 R18, c[0x0][0x380] ;  /* 0x0000e000ff127b82 */ /* 0x001e300000000a00 */
[----:B------:R-:W1:Y:S01]  /*5250*/  LDC R27, c[0x0][0x3c4] ;  /* 0x0000f100ff1b7b82 */ /* 0x000e620000000800 */
[----:B0-----:R-:W-:-:S05]  /*5260*/  IMAD.WIDE R18, R25, 0x4, R18 ;  /* 0x0000000419127825 */ /* 0x001fca00078e0212 */
[----:B------:R1:W2:Y:S02]  /*5270*/  LDG.E.STRONG.SYS R29, desc[UR10][R18.64] ;  /* 0x0000000a121d7981 */ /* 0x0002a4000c1f5900 */
[C---:B-1----:R-:W-:Y:S02]  /*5280*/  IMAD.WIDE R18, R27.reuse, 0x4, R18 ;  /* 0x000000041b127825 */ /* 0x042fe400078e0212 */
[----:B--2---:R0:W-:Y:S04]  /*5290*/  STS [R24], R29 ;  /* 0x0000001d18007388 */ /* 0x0041e80000000800 */
[----:B0-----:R0:W2:Y:S01]  /*52a0*/  LDG.E.STRONG.SYS R29, desc[UR10][R18.64] ;  /* 0x0000000a121d7981 */ /* 0x0010a2000c1f5900 */
[----:B------:R-:W-:-:S04]  /*52b0*/  IMAD.WIDE R20, R27, 0x4, R18 ;  /* 0x000000041b147825 */ /* 0x000fc800078e0212 */
[----:B0-----:R-:W-:-:S05]  /*52c0*/  IMAD R18, R3, 0x4, R24 ;  /* 0x0000000403127824 */ /* 0x001fca00078e0218 */
[----:B--2---:R0:W-:Y:S04]  /*52d0*/  STS [R18], R29 ;  /* 0x0000001d12007388 */ /* 0x0041e80000000800 */
[----:B0-----:R-:W2:Y:S01]  /*52e0*/  LDG.E.STRONG.SYS R29, desc[UR10][R20.64] ;  /* 0x0000000a141d7981 */ /* 0x001ea2000c1f5900 */
[----:B------:R-:W-:Y:S02]  /*52f0*/  IMAD R19, R3, 0x4, R18 ;  /* 0x0000000403137824 */ /* 0x000fe400078e0212 */
[----:B------:R-:W-:-:S03]  /*5300*/  IMAD.WIDE R16, R27, 0x4, R20 ;  /* 0x000000041b107825 */ /* 0x000fc600078e0214 */
[----:B--2---:R0:W-:Y:S04]  /*5310*/  STS [R19], R29 ;  /* 0x0000001d13007388 */ /* 0x0041e80000000800 */
[----:B------:R1:W2:Y:S01]  /*5320*/  LDG.E.STRONG.SYS R20, desc[UR10][R16.64] ;  /* 0x0000000a10147981 */ /* 0x0002a2000c1f5900 */
[----:B------:R-:W-:Y:S02]  /*5330*/  IMAD R21, R3, 0x4, R19 ;  /* 0x0000000403157824 */ /* 0x000fe400078e0213 */
[----:B-1----:R-:W-:-:S03]  /*5340*/  IMAD.WIDE R16, R27, 0x4, R16 ;  /* 0x000000041b107825 */ /* 0x002fc600078e0210 */
[----:B--2---:R1:W-:Y:S04]  /*5350*/  STS [R21], R20 ;  /* 0x0000001415007388 */ /* 0x0043e80000000800 */
[----:B0-----:R-:W2:Y:S01]  /*5360*/  LDG.E.STRONG.SYS R29, desc[UR10][R16.64] ;  /* 0x0000000a101d7981 */ /* 0x001ea2000c1f5900 */
[----:B------:R-:W-:Y:S01]  /*5370*/  IMAD.WIDE R18, R27, 0x4, R16 ;  /* 0x000000041b127825 */ /* 0x000fe200078e0210 */
[----:B-1----:R-:W-:-:S05]  /*5380*/  LEA R20, R3, R21, 0x2 ;  /* 0x0000001503147211 */ /* 0x002fca00078e10ff */
        /* <DEDUP_REMOVED lines=10> */
[----:B------:R-:W-:Y:S02]  /*5430*/  IMAD R19, R3, 0x4, R18 ;  /* 0x0000000403137824 */ /* 0x000fe400078e0212 */
[----:B-1----:R-:W-:-:S03]  /*5440*/  IMAD.WIDE R16, R27, 0x4, R20 ;  /* 0x000000041b107825 */ /* 0x002fc600078e0214 */
        /* <DEDUP_REMOVED lines=10> */
[----:B------:R-:W-:Y:S01]  /*54f0*/  LEA R17, R3, R21, 0x2 ;  /* 0x0000001503117211 */ /* 0x000fe200078e10ff */
[----:B-1----:R-:W-:-:S04]  /*5500*/  IMAD.WIDE R20, R27, 0x4, R18 ;  /* 0x000000041b147825 */ /* 0x002fc800078e0212 */
        /* <DEDUP_REMOVED lines=9> */
[----:B------:R-:W2:Y:S01]  /*55a0*/  LDG.E.STRONG.SYS R21, desc[UR10][R16.64] ;  /* 0x0000000a10157981 */ /* 0x000ea2000c1f5900 */
[----:B0-----:R-:W-:Y:S02]  /*55b0*/  IMAD R29, R3, 0x4, R20 ;  /* 0x00000004031d7824 */ /* 0x001fe400078e0214 */
[----:B-1----:R-:W-:-:S03]  /*55c0*/  IMAD.WIDE R18, R27, 0x4, R16 ;  /* 0x000000041b127825 */ /* 0x002fc600078e0210 */
[----:B--2---:R0:W-:Y:S04]  /*55d0*/  STS [R29], R21 ;  /* 0x000000151d007388 */ /* 0x0041e80000000800 */
[----:B------:R-:W2:Y:S01]  /*55e0*/  LDG.E.STRONG.SYS R16, desc[UR10][R18.64] ;  /* 0x0000000a12107981 */ /* 0x000ea2000c1f5900 */
[----:B------:R-:W-:Y:S02]  /*55f0*/  IMAD R17, R3, 0x4, R29 ;  /* 0x0000000403117824 */ /* 0x000fe400078e021d */
[----:B0-----:R-:W-:-:S03]  /*5600*/  IMAD.WIDE R20, R27, 0x4, R18 ;  /* 0x000000041b147825 */ /* 0x001fc600078e0212 */
[----:B--2---:R0:W-:Y:S04]  /*5610*/  STS [R17], R16 ;  /* 0x0000001011007388 */ /* 0x0041e80000000800 */
[----:B------:R-:W2:Y:S01]  /*5620*/  LDG.E.STRONG.SYS R18, desc[UR10][R20.64] ;  /* 0x0000000a14127981 */ /* 0x000ea2000c1f5900 */
[----:B------:R-:W-:Y:S01]  /*5630*/  IMAD R29, R3, 0x4, R17 ;  /* 0x00000004031d7824 */ /* 0x000fe200078e0211 */
[----:B------:R-:W-:Y:S01]  /*5640*/  IADD3 R28, PT, PT, R28, 0x10, RZ ;  /* 0x000000101c1c7810 */ /* 0x000fe20007ffe0ff */
[----:B------:R-:W-:Y:S02]  /*5650*/  IMAD R25, R27, 0x10, R25 ;  /* 0x000000101b197824 */ /* 0x000fe400078e0219 */
[C---:B------:R-:W-:Y:S01]  /*5660*/  IMAD R26, R3.reuse, 0x10, R26 ;  /* 0x00000010031a7824 */ /* 0x040fe200078e021a */
[----:B------:R-:W-:Y:S01]  /*5670*/  ISETP.NE.AND P2, PT, R28, RZ, PT ;  /* 0x000000ff1c00720c */ /* 0x000fe20003f45270 */
[----:B------:R-:W-:Y:S01]  /*5680*/  IMAD R24, R3, 0x40, R24 ;  /* 0x0000004003187824 */ /* 0x000fe200078e0218 */
[----:B--2---:R0:W-:Y:S11]  /*5690*/  STS [R29], R18 ;  /* 0x000000121d007388 */ /* 0x0041f60000000800 */
[----:B------:R-:W-:Y:S05]  /*56a0*/  @P2 BRA `(.L_x_74) ;  /* 0xfffffff800e42947 */ /* 0x000fea000383ffff */
.L_x_73:
        /* <DEDUP_REMOVED lines=25> */
[----:B------:R-:W-:Y:S02]  /*5840*/  IMAD R19, R3, 0x4, R21 ;  /* 0x0000000403137824 */ /* 0x000fe400078e0215 */
[----:B0-----:R-:W-:-:S03]  /*5850*/  IMAD.WIDE R28, R27, 0x4, R16 ;  /* 0x000000041b1c7825 */ /* 0x001fc600078e0210 */
        /* <DEDUP_REMOVED lines=14> */
[----:B------:R-:W-:Y:S01]  /*5940*/  IMAD R18, R3, 0x4, R21 ;  /* 0x0000000403127824 */ /* 0x000fe200078e0215 */
[----:B------:R-:W-:Y:S01]  /*5950*/  LEA R25, R27, R25, 0x3 ;  /* 0x000000191b197211 */ /* 0x000fe200078e18ff */
[----:B------:R-:W-:-:S03]  /*5960*/  IMAD R26, R3, 0x8, R26 ;  /* 0x00000008031a7824 */ /* 0x000fc600078e021a */
[----:B--2---:R0:W-:Y:S04]  /*5970*/  STS [R18], R17 ;  /* 0x0000001112007388 */ /* 0x0041e80000000800 */
.L_x_75:
[----:B------:R-:W-:-:S04]  /*5980*/  LOP3.LUT R16, R4, 0x7, RZ, 0xc0, !PT ;  /* 0x0000000704107812 */ /* 0x000fc800078ec0ff */
[----:B------:R-:W-:-:S13]  /*5990*/  ISETP.NE.AND P2, PT, R16, RZ, PT ;  /* 0x000000ff1000720c */ /* 0x000fda0003f45270 */
[----:B------:R-:W-:Y:S05]  /*59a0*/  @!P2 BRA `(.L_x_72) ;  /* 0x0000000000c4a947 */ /* 0x000fea0003800000 */
[----:B------:R-:W-:Y:S01]  /*59b0*/  VIADD R16, R16, 0xffffffff ;  /* 0xffffffff10107836 */ /* 0x000fe20000000000 */
[----:B------:R-:W-:-:S04]  /*59c0*/  ISETP.NE.AND P3, PT, R7, RZ, PT ;  /* 0x000000ff0700720c */ /* 0x000fc80003f65270 */
[----:B------:R-:W-:-:S13]  /*59d0*/  ISETP.GE.U32.AND P2, PT, R16, 0x3, PT ;  /* 0x000000031000780c */ /* 0x000fda0003f46070 */
[----:B------:R-:W-:Y:S05]  /*59e0*/  @!P2 BRA `(.L_x_76) ;  /* 0x00000000005ca947 */ /* 0x000fea0003800000 */
[----:B0-----:R-:W0:Y:S08]  /*59f0*/  LDC.64 R16, c[0x0][0x380] ;  /* 0x0000e000ff107b82 */ /* 0x001e300000000a00 */
        /* <DEDUP_REMOVED lines=10> */
[----:B0-----:R-:W-:Y:S02]  /*5aa0*/  IMAD R24, R3, 0x4, R18 ;  /* 0x0000000403187824 */ /* 0x001fe400078e0212 */
[----:B------:R-:W-:-:S03]  /*5ab0*/  IMAD.WIDE R18, R27, 0x4, R20 ;  /* 0x000000041b127825 */ /* 0x000fc600078e0214 */
[----:B--2---:R1:W-:Y:S04]  /*5ac0*/  STS [R24], R28 ;  /* 0x0000001c18007388 */ /* 0x0043e80000000800 */
[----:B------:R-:W2:Y:S01]  /*5ad0*/  LDG.E.STRONG.SYS R29, desc[UR10][R18.64] ;  /* 0x0000000a121d7981 */ /* 0x000ea2000c1f5900 */
[----:B------:R-:W-:Y:S02]  /*5ae0*/  IMAD R20, R3, 0x4, R24 ;  /* 0x0000000403147824 */ /* 0x000fe400078e0218 */
[----:B------:R-:W-:-:S03]  /*5af0*/  IMAD.WIDE R16, R27, 0x4, R18 ;  /* 0x000000041b107825 */ /* 0x000fc600078e0212 */
[----:B--2---:R1:W-:Y:S04]  /*5b00*/  STS [R20], R29 ;  /* 0x0000001d14007388 */ /* 0x0043e80000000800 */
[----:B------:R0:W2:Y:S01]  /*5b10*/  LDG.E.STRONG.SYS R16, desc[UR10][R16.64] ;  /* 0x0000000a10107981 */ /* 0x0000a2000c1f5900 */
[----:B------:R-:W-:Y:S01]  /*5b20*/  LEA R25, R27, R25, 0x2 ;  /* 0x000000191b197211 */ /* 0x000fe200078e10ff */
[C---:B------:R-:W-:Y:S02]  /*5b30*/  IMAD R26, R3.reuse, 0x4, R26 ;  /* 0x00000004031a7824 */ /* 0x040fe400078e021a */
[----:B0-----:R-:W-:-:S05]  /*5b40*/  IMAD R17, R3, 0x4, R20 ;  /* 0x0000000403117824 */ /* 0x001fca00078e0214 */
[----:B--2---:R1:W-:Y:S02]  /*5b50*/  STS [R17], R16 ;  /* 0x0000001011007388 */ /* 0x0043e40000000800 */
.L_x_76:
        /* <DEDUP_REMOVED lines=22> */
.L_x_72:
[----:B------:R-:W-:Y:S05]  /*5cc0*/  BSYNC.RECONVERGENT B0 ;  /* 0x0000000000007941 */ /* 0x000fea0003800200 */
.L_x_71:
[----:B------:R-:W-:Y:S01]  /*5cd0*/  BAR.SYNC.DEFER_BLOCKING 0x0 ;  /* 0x0000000000007b1d */ /* 0x000fe20000010000 */
[----:B------:R-:W-:-:S05]  /*5ce0*/  ISETP.GE.AND P2, PT, R11, 0x1, PT ;  /* 0x000000010b00780c */ /* 0x000fca0003f46270 */
[----:B------:R5:W-:Y:S08]  /*5cf0*/  MEMBAR.SC.CTA ;  /* 0x0000000000007992 */ /* 0x000bf00000000000 */
[----:B-----5:R-:W-:Y:S05]  /*5d00*/  @!P2 BRA `(.L_x_77) ;  /* 0x0000000c000ca947 */ /* 0x020fea0003800000 */
[----:B0-234-:R-:W0:Y:S01]  /*5d10*/  LDC.64 R18, c[0x0][0x388] ;  /* 0x0000e200ff127b82 */ /* 0x01de220000000a00 */
[----:B-1----:R-:W-:Y:S01]  /*5d20*/  LOP3.LUT P2, R24, R11, 0x3, RZ, 0xc0, !PT ;  /* 0x000000030b187812 */ /* 0x002fe2000784c0ff */
[--C-:B------:R-:W-:Y:S01]  /*5d30*/  IMAD.IADD R17, R8, 0x1, R11.reuse ;  /* 0x0000000108117824 */ /* 0x100fe200078e020b */
[----:B------:R-:W-:Y:S01]  /*5d40*/  MOV R21, R11 ;  /* 0x0000000b00157202 */ /* 0x000fe20000000f00 */
[----:B------:R-:W-:-:S04]  /*5d50*/  IMAD.IADD R20, R4, 0x1, -R11 ;  /* 0x0000000104147824 */ /* 0x000fc800078e0a0b */
[----:B------:R-:W-:Y:S02]  /*5d60*/  IMAD R20, R20, R3, RZ ;  /* 0x0000000314147224 */ /* 0x000fe400078e02ff */
[----:B0-----:R-:W-:-:S04]  /*5d70*/  IMAD.WIDE R18, R17, 0x4, R18 ;  /* 0x0000000411127825 */ /* 0x001fc800078e0212 */
[----:B------:R-:W-:Y:S05]  /*5d80*/  @!P2 BRA `(.L_x_78) ;  /* 0x000000040048a947 */ /* 0x000fea0003800000 */
[----:B------:R-:W0:Y:S01]  /*5d90*/  LDC.64 R16, c[0x0][0x390] ;  /* 0x0000e400ff107b82 */ /* 0x000e220000000a00 */
[----:B------:R-:W-:Y:S01]  /*5da0*/  VIMNMX R21, PT, PT, R11, R12, PT ;  /* 0x0000000c0b157248 */ /* 0x000fe20003fe0100 */
[----:B------:R-:W-:Y:S01]  /*5db0*/  BSSY.RECONVERGENT B0, `(.L_x_79) ;  /* 0x0000017000007945 */ /* 0x000fe20003800200 */
[----:B------:R-:W-:Y:S02]  /*5dc0*/  IMAD.IADD R20, R20, 0x1, R3 ;  /* 0x0000000114147824 */ /* 0x000fe400078e0203 */
[----:B------:R-:W-:Y:S01]  /*5dd0*/  ISETP.GE.AND P2, PT, R0, R21, PT ;  /* 0x000000150000720c */ /* 0x000fe20003f46270 */
[----:B------:R-:W-:-:S04]  /*5de0*/  IMAD.IADD R21, R5, 0x1, -R11 ;  /* 0x0000000105157824 */ /* 0x000fc800078e0a0b */
[----:B0-----:R-:W-:-:S08]  /*5df0*/  IMAD.WIDE R16, R21, 0x4, R16 ;  /* 0x0000000415107825 */ /* 0x001fd000078e0210 */
[----:B------:R-:W-:Y:S05]  /*5e00*/  @P2 BRA `(.L_x_80) ;  /* 0x0000000000442947 */ /* 0x000fea0003800000 */
[----:B------:R-:W2:Y:S04]  /*5e10*/  LDG.E R21, desc[UR10][R18.64] ;  /* 0x0000000a12157981 */ /* 0x000ea8000c1e1900 */
[----:B------:R-:W2:Y:S01]  /*5e20*/  LDG.E R26, desc[UR10][R16.64] ;  /* 0x0000000a101a7981 */ /* 0x000ea2000c1e1900 */
[----:B------:R-:W0:Y:S01]  /*5e30*/  S2UR UR6, SR_CgaCtaId ;  /* 0x00000000000679c3 */ /* 0x000e220000008800 */
[----:B------:R-:W-:Y:S02]  /*5e40*/  UMOV UR5, 0x400 ;  /* 0x0000040000057882 */ /* 0x000fe40000000000 */
[----:B0-----:R-:W-:Y:S01]  /*5e50*/  ULEA UR5, UR6, UR5, 0x18 ;  /* 0x0000000506057291 */ /* 0x001fe2000f8ec0ff */
[----:B--2---:R-:W-:Y:S01]  /*5e60*/  ISETP.NE.AND P2, PT, R21, R26, PT ;  /* 0x0000001a1500720c */ /* 0x004fe20003f45270 */
[----:B------:R-:W-:-:S04]  /*5e70*/  IMAD.IADD R26, R9, 0x1, R20 ;  /* 0x00000001091a7824 */ /* 0x000fc800078e0214 */
[C---:B------:R-:W-:Y:S01]  /*5e80*/  IMAD.IADD R25, R26.reuse, 0x1, -R3 ;  /* 0x000000011a197824 */ /* 0x040fe200078e0a03 */
[----:B------:R-:W-:-:S04]  /*5e90*/  LEA R21, R26, UR5, 0x2 ;  /* 0x000000051a157c11 */ /* 0x000fc8000f8e10ff */
[----:B------:R-:W-:Y:S02]  /*5ea0*/  LEA R27, R25, UR5, 0x2 ;  /* 0x00000005191b7c11 */ /* 0x000fe4000f8e10ff */
[----:B------:R-:W-:Y:S04]  /*5eb0*/  LDS R25, [R21+-0x4] ;  /* 0xfffffc0015197984 */ /* 0x000fe80000000800 */
[----:B------:R-:W0:Y:S02]  /*5ec0*/  LDS R26, [R27] ;  /* 0x000000001b1a7984 */ /* 0x000e240000000800 */
[----:B0-----:R-:W-:-:S05]  /*5ed0*/  VIMNMX R26, PT, PT, R25, R26, !PT ;  /* 0x0000001a191a7248 */ /* 0x001fca0007fe0100 */
[----:B------:R-:W-:Y:S04]  /*5ee0*/  STS [R21], R26 ;  /* 0x0000001a15007388 */ /* 0x000fe80000000800 */
[----:B------:R-:W0:Y:S02]  /*5ef0*/  @!P2 LDS R25, [R27+-0x4] ;  /* 0xfffffc001b19a984 */ /* 0x000e240000000800 */
[----:B0-----:R-:W-:-:S05]  /*5f00*/  @!P2 VIADD R28, R25, 0x1 ;  /* 0x00000001191ca836 */ /* 0x001fca0000000000 */
[----:B------:R0:W-:Y:S02]  /*5f10*/  @!P2 STS [R21], R28 ;  /* 0x0000001c1500a388 */ /* 0x0001e40000000800 */
.L_x_80:
[----:B------:R-:W-:Y:S05]  /*5f20*/  BSYNC.RECONVERGENT B0 ;  /* 0x0000000000007941 */ /* 0x000fea0003800200 */
.L_x_79:
[----:B------:R-:W-:Y:S01]  /*5f30*/  BAR.SYNC.DEFER_BLOCKING 0x0 ;  /* 0x0000000000007b1d */ /* 0x000fe20000010000 */
[----:B------:R-:W-:Y:S02]  /*5f40*/  ISETP.NE.AND P2, PT, R24, 0x1, PT ;  /* 0x000000011800780c */ /* 0x000fe40003f45270 */
[----:B0-----:R-:W-:-:S11]  /*5f50*/  MOV R21, R23 ;  /* 0x0000001700157202 */ /* 0x001fd60000000f00 */
[----:B------:R-:W-:Y:S05]  /*5f60*/  @!P2 BRA `(.L_x_78) ;  /* 0x0000000000d0a947 */ /* 0x000fea0003800000 */
[----:B------:R-:W-:Y:S01]  /*5f70*/  VIMNMX R21, PT, PT, R23, R12, PT ;  /* 0x0000000c17157248 */ /* 0x000fe20003fe0100 */
[----:B------:R-:W-:Y:S01]  /*5f80*/  BSSY.RECONVERGENT B0, `(.L_x_81) ;  /* 0x0000015000007945 */ /* 0x000fe20003800200 */
[----:B------:R-:W-:Y:S02]  /*5f90*/  IMAD.IADD R20, R20, 0x1, R3 ;  /* 0x0000000114147824 */ /* 0x000fe400078e0203 */
[----:B------:R-:W-:-:S13]  /*5fa0*/  ISETP.GE.AND P2, PT, R0, R21, PT ;  /* 0x000000150000720c */ /* 0x000fda0003f46270 */
        /* <DEDUP_REMOVED lines=18> */
.L_x_82:
[----:B------:R-:W-:Y:S05]  /*60d0*/  BSYNC.RECONVERGENT B0 ;  /* 0x0000000000007941 */ /* 0x000fea0003800200 */
.L_x_81:
[----:B------:R-:W-:Y:S01]  /*60e0*/  BAR.SYNC.DEFER_BLOCKING 0x0 ;  /* 0x0000000000007b1d */ /* 0x000fe20000010000 */
[----:B------:R-:W-:Y:S01]  /*60f0*/  ISETP.NE.AND P2, PT, R24, 0x2, PT ;  /* 0x000000021800780c */ /* 0x000fe20003f45270 */
[----:B0-----:R-:W-:-:S12]  /*6100*/  VIADD R21, R23, 0xffffffff ;  /* 0xffffffff17157836 */ /* 0x001fd80000000000 */
[----:B------:R-:W-:Y:S05]  /*6110*/  @!P2 BRA `(.L_x_78) ;  /* 0x000000000064a947 */ /* 0x000fea0003800000 */
[----:B------:R-:W-:Y:S01]  /*6120*/  VIMNMX R21, PT, PT, R21, R12, PT ;  /* 0x0000000c15157248 */ /* 0x000fe20003fe0100 */
[----:B------:R-:W-:Y:S01]  /*6130*/  BSSY.RECONVERGENT B0, `(.L_x_83) ;  /* 0x0000015000007945 */ /* 0x000fe20003800200 */
[----:B------:R-:W-:Y:S02]  /*6140*/  IADD3 R20, PT, PT, R20, R3, RZ ;  /* 0x0000000314147210 */ /* 0x000fe40007ffe0ff */
[----:B------:R-:W-:-:S13]  /*6150*/  ISETP.GE.AND P2, PT, R0, R21, PT ;  /* 0x000000150000720c */ /* 0x000fda0003f46270 */
[----:B------:R-:W-:Y:S05]  /*6160*/  @P2 BRA `(.L_x_84) ;  /* 0x0000000000442947 */ /* 0x000fea0003800000 */
[----:B------:R-:W2:Y:S04]  /*6170*/  LDG.E R17, desc[UR10][R16.64+0x8] ;  /* 0x0000080a10117981 */ /* 0x000ea8000c1e1900 */
[----:B------:R-:W2:Y:S01]  /*6180*/  LDG.E R26, desc[UR10][R18.64] ;  /* 0x0000000a121a7981 */ /* 0x000ea2000c1e1900 */
[----:B------:R-:W0:Y:S01]  /*6190*/  S2UR UR6, SR_CgaCtaId ;  /* 0x00000000000679c3 */ /* 0x000e220000008800 */
[----:B------:R-:W-:Y:S01]  /*61a0*/  UMOV UR5, 0x400 ;  /* 0x0000040000057882 */ /* 0x000fe20000000000 */
[----:B------:R-:W-:-:S04]  /*61b0*/  IMAD.IADD R24, R9, 0x1, R20 ;  /* 0x0000000109187824 */ /* 0x000fc800078e0214 */
[----:B------:R-:W-:Y:S01]  /*61c0*/  IMAD.IADD R25, R24, 0x1, -R3 ;  /* 0x0000000118197824 */ /* 0x000fe200078e0a03 */
[----:B0-----:R-:W-:-:S06]  /*61d0*/  ULEA UR5, UR6, UR5, 0x18 ;  /* 0x0000000506057291 */ /* 0x001fcc000f8ec0ff */
[----:B------:R-:W-:Y:S02]  /*61e0*/  LEA R21, R24, UR5, 0x2 ;  /* 0x0000000518157c11 */ /* 0x000fe4000f8e10ff */
[----:B------:R-:W-:-:S03]  /*61f0*/  LEA R27, R25, UR5, 0x2 ;  /* 0x00000005191b7c11 */ /* 0x000fc6000f8e10ff */
        /* <DEDUP_REMOVED lines=8> */
.L_x_84:
[----:B------:R-:W-:Y:S05]  /*6280*/  BSYNC.RECONVERGENT B0 ;  /* 0x0000000000007941 */ /* 0x000fea0003800200 */
.L_x_83:
[----:B------:R-:W-:Y:S01]  /*6290*/  BAR.SYNC.DEFER_BLOCKING 0x0 ;  /* 0x0000000000007b1d */ /* 0x000fe20000010000 */
[----:B0-----:R-:W-:-:S07]  /*62a0*/  VIADD R21, R23, 0xfffffffe ;  /* 0xfffffffe17157836 */ /* 0x001fce0000000000 */
.L_x_78:
[----:B------:R-:W-:-:S13]  /*62b0*/  ISETP.GE.U32.AND P2, PT, R23, 0x3, PT ;  /* 0x000000031700780c */ /* 0x000fda0003f46070 */
[----:B------:R-:W-:Y:S05]  /*62c0*/  @!P2 BRA `(.L_x_77) ;  /* 0x00000004009ca947 */ /* 0x000fea0003800000 */
.L_x_93:
[----:B0-----:R-:W0:Y:S01]  /*62d0*/  LDC R12, c[0x0][0x3b0] ;  /* 0x0000ec00ff0c7b82 */ /* 0x001e220000000800 */
[--C-:B------:R-:W-:Y:S01]  /*62e0*/  IMAD.IADD R24, R20, 0x1, R3.reuse ;  /* 0x0000000114187824 */ /* 0x100fe200078e0203 */
[----:B------:R-:W-:Y:S03]  /*62f0*/  BSSY.RECONVERGENT B0, `(.L_x_85) ;  /* 0x000001d000007945 */ /* 0x000fe60003800200 */
[----:B------:R-:W-:-:S03]  /*6300*/  IMAD.IADD R20, R24, 0x1, R3 ;  /* 0x0000000118147824 */ /* 0x000fc600078e0203 */
[----:B------:R-:W1:Y:S01]  /*6310*/  LDC.64 R16, c[0x0][0x390] ;  /* 0x0000e400ff107b82 */ /* 0x000e620000000a00 */
[C---:B0-----:R-:W-:Y:S02]  /*6320*/  VIMNMX R23, PT, PT, R21.reuse, R12, PT ;  /* 0x0000000c15177248 */ /* 0x041fe40003fe0100 */
[--C-:B------:R-:W-:Y:S02]  /*6330*/  VIADDMNMX R25, R21, 0xffffffff, R12.reuse, PT ;  /* 0xffffffff15197846 */ /* 0x100fe4000380010c */
[C---:B------:R-:W-:Y:S02]  /*6340*/  ISETP.GE.AND P4, PT, R0.reuse, R23, PT ;  /* 0x000000170000720c */ /* 0x040fe40003f86270 */
[----:B------:R-:W-:Y:S02]  /*6350*/  IADD3 R23, PT, PT, R5, -R21, RZ ;  /* 0x8000001505177210 */ /* 0x000fe40007ffe0ff */
[----:B------:R-:W-:Y:S02]  /*6360*/  VIADDMNMX R27, R21, 0xfffffffe, R12, PT ;  /* 0xfffffffe151b7846 */ /* 0x000fe4000380010c */
[C---:B------:R-:W-:Y:S01]  /*6370*/  ISETP.GE.AND P2, PT, R0.reuse, R25, PT ;  /* 0x000000190000720c */ /* 0x040fe20003f46270 */
[----:B-1----:R-:W-:Y:S01]  /*6380*/  IMAD.WIDE R16, R23, 0x4, R16 ;  /* 0x0000000417107825 */ /* 0x002fe200078e0210 */
[----:B------:R-:W-:-:S05]  /*6390*/  ISETP.GE.AND P3, PT, R0, R27, PT ;  /* 0x0000001b0000720c */ /* 0x000fca0003f66270 */
[----:B------:R-:W-:Y:S08]  /*63a0*/  @P4 BRA `(.L_x_86) ;  /* 0x0000000000444947 */ /* 0x000ff00003800000 */
        /* <DEDUP_REMOVED lines=17> */
.L_x_86:
[----:B------:R-:W-:Y:S05]  /*64c0*/  BSYNC.RECONVERGENT B0 ;  /* 0x0000000000007941 */ /* 0x000fea0003800200 */
.L_x_85:
[----:B------:R-:W-:Y:S01]  /*64d0*/  BAR.SYNC.DEFER_BLOCKING 0x0 ;  /* 0x0000000000007b1d */ /* 0x000fe20000010000 */
[----:B------:R-:W-:-:S05]  /*64e0*/  IMAD.IADD R24, R20, 0x1, R3 ;  /* 0x0000000114187824 */ /* 0x000fca00078e0203 */
[----:B------:R-:W-:Y:S04]  /*64f0*/  BSSY.RECONVERGENT B0, `(.L_x_87) ;  /* 0x0000013000007945 */ /* 0x000fe80003800200 */
[----:B------:R-:W-:Y:S05]  /*6500*/  @P2 BRA `(.L_x_88) ;  /* 0x0000000000442947 */ /* 0x000fea0003800000 */
[----:B------:R-:W2:Y:S04]  /*6510*/  LDG.E R25, desc[UR10][R18.64] ;  /* 0x0000000a12197981 */ /* 0x000ea8000c1e1900 */
[----:B0-----:R-:W2:Y:S01]  /*6520*/  LDG.E R26, desc[UR10][R16.64+0x4] ;  /* 0x0000040a101a7981 */ /* 0x001ea2000c1e1900 */
[----:B------:R-:W0:Y:S01]  /*6530*/  S2UR UR6, SR_CgaCtaId ;  /* 0x00000000000679c3 */ /* 0x000e220000008800 */
[----:B------:R-:W-:Y:S01]  /*6540*/  IADD3 R20, PT, PT, R9, R20, RZ ;  /* 0x0000001409147210 */ /* 0x000fe20007ffe0ff */
[----:B------:R-:W-:-:S04]  /*6550*/  UMOV UR5, 0x400 ;  /* 0x0000040000057882 */ /* 0x000fc80000000000 */
[----:B------:R-:W-:Y:S01]  /*6560*/  IMAD.IADD R23, R20, 0x1, -R3 ;  /* 0x0000000114177824 */ /* 0x000fe200078e0a03 */
[----:B0-----:R-:W-:-:S06]  /*6570*/  ULEA UR5, UR6, UR5, 0x18 ;  /* 0x0000000506057291 */ /* 0x001fcc000f8ec0ff */
[----:B------:R-:W-:Y:S02]  /*6580*/  LEA R20, R20, UR5, 0x2 ;  /* 0x0000000514147c11 */ /* 0x000fe4000f8e10ff */
[----:B------:R-:W-:-:S03]  /*6590*/  LEA R27, R23, UR5, 0x2 ;  /* 0x00000005171b7c11 */ /* 0x000fc6000f8e10ff */
[----:B------:R-:W-:Y:S01]  /*65a0*/  LDS R23, [R20+-0x4] ;  /* 0xfffffc0014177984 */ /* 0x000fe20000000800 */
[----:B--2---:R-:W-:-:S03]  /*65b0*/  ISETP.NE.AND P2, PT, R25, R26, PT ;  /* 0x0000001a1900720c */ /* 0x004fc60003f45270 */
[----:B------:R-:W0:Y:S02]  /*65c0*/  LDS R26, [R27] ;  /* 0x000000001b1a7984 */ /* 0x000e240000000800 */
[----:B0-----:R-:W-:-:S05]  /*65d0*/  VIMNMX R23, PT, PT, R23, R26, !PT ;  /* 0x0000001a17177248 */ /* 0x001fca0007fe0100 */
[----:B------:R-:W-:Y:S04]  /*65e0*/  STS [R20], R23 ;  /* 0x0000001714007388 */ /* 0x000fe80000000800 */
[----:B------:R-:W0:Y:S02]  /*65f0*/  @!P2 LDS R25, [R27+-0x4] ;  /* 0xfffffc001b19a984 */ /* 0x000e240000000800 */
[----:B0-----:R-:W-:-:S05]  /*6600*/  @!P2 VIADD R25, R25, 0x1 ;  /* 0x000000011919a836 */ /* 0x001fca0000000000 */
[----:B------:R1:W-:Y:S02]  /*6610*/  @!P2 STS [R20], R25 ;  /* 0x000000191400a388 */ /* 0x0003e40000000800 */
.L_x_88:
[----:B------:R-:W-:Y:S05]  /*6620*/  BSYNC.RECONVERGENT B0 ;  /* 0x0000000000007941 */ /* 0x000fea0003800200 */
.L_x_87:
[----:B------:R-:W-:Y:S06]  /*6630*/  BAR.SYNC.DEFER_BLOCKING 0x0 ;  /* 0x0000000000007b1d */ /* 0x000fec0000010000 */
[----:B------:R-:W-:Y:S04]  /*6640*/  BSSY.RECONVERGENT B0, `(.L_x_89) ;  /* 0x0000013000007945 */ /* 0x000fe80003800200 */
[----:B------:R-:W-:Y:S05]  /*6650*/  @P3 BRA `(.L_x_90) ;  /* 0x0000000000443947 */ /* 0x000fea0003800000 */
[----:B-1----:R-:W2:Y:S04]  /*6660*/  LDG.E R25, desc[UR10][R18.64] ;  /* 0x0000000a12197981 */ /* 0x002ea8000c1e1900 */
[----:B0-----:R-:W2:Y:S01]  /*6670*/  LDG.E R26, desc[UR10][R16.64+0x8] ;  /* 0x0000080a101a7981 */ /* 0x001ea2000c1e1900 */
[----:B------:R-:W0:Y:S01]  /*6680*/  S2UR UR6, SR_CgaCtaId ;  /* 0x00000000000679c3 */ /* 0x000e220000008800 */
[----:B------:R-:W-:Y:S01]  /*6690*/  UMOV UR5, 0x400 ;  /* 0x0000040000057882 */ /* 0x000fe20000000000 */
[----:B------:R-:W-:-:S04]  /*66a0*/  IMAD.IADD R20, R9, 0x1, R24 ;  /* 0x0000000109147824 */ /* 0x000fc800078e0218 */
        /* <DEDUP_REMOVED lines=12> */
.L_x_90:
[----:B------:R-:W-:Y:S05]  /*6770*/  BSYNC.RECONVERGENT B0 ;  /* 0x0000000000007941 */ /* 0x000fea0003800200 */
.L_x_89:
[----:B0-----:R-:W-:Y:S01]  /*6780*/  VIADDMNMX R23, R21, 0xfffffffd, R12, PT ;  /* 0xfffffffd15177846 */ /* 0x001fe2000380010c */
[----:B------:R-:W-:Y:S01]  /*6790*/  BAR.SYNC.DEFER_BLOCKING 0x0 ;  /* 0x0000000000007b1d */ /* 0x000fe20000010000 */
[----:B-12---:R-:W-:Y:S02]  /*67a0*/  IADD3 R20, PT, PT, R24, R3, RZ ;  /* 0x0000000318147210 */ /* 0x006fe40007ffe0ff */
[----:B------:R-:W-:-:S03]  /*67b0*/  ISETP.GE.AND P2, PT, R0, R23, PT ;  /* 0x000000170000720c */ /* 0x000fc60003f46270 */
[----:B------:R-:W-:Y:S10]  /*67c0*/  BSSY.RECONVERGENT B0, `(.L_x_91) ;  /* 0x0000013000007945 */ /* 0x000ff40003800200 */
        /* <DEDUP_REMOVED lines=18> */
.L_x_92:
[----:B------:R-:W-:Y:S05]  /*68f0*/  BSYNC.RECONVERGENT B0 ;  /* 0x0000000000007941 */ /* 0x000fea0003800200 */
.L_x_91:
[----:B------:R-:W-:Y:S01]  /*6900*/  BAR.SYNC.DEFER_BLOCKING 0x0 ;  /* 0x0000000000007b1d */ /* 0x000fe20000010000 */
[C---:B------:R-:W-:Y:S01]  /*6910*/  ISETP.GT.AND P2, PT, R21.reuse, 0x4, PT ;  /* 0x000000041500780c */ /* 0x040fe20003f44270 */
[----:B------:R-:W-:-:S12]  /*6920*/  VIADD R21, R21, 0xfffffffc ;  /* 0xfffffffc15157836 */ /* 0x000fd80000000000 */
[----:B------:R-:W-:Y:S05]  /*6930*/  @P2 BRA `(.L_x_93) ;  /* 0xfffffff800642947 */ /* 0x000fea000383ffff */
.L_x_77:
[----:B------:R-:W-:Y:S04]  /*6940*/  BSSY.RECONVERGENT B0, `(.L_x_94) ;  /* 0x000006e000007945 */ /* 0x000fe80003800200 */
[----:B------:R-:W-:Y:S05]  /*6950*/  @!P0 BRA `(.L_x_95) ;  /* 0x0000000400b08947 */ /* 0x000fea0003800000 */
[----:B01--4-:R-:W-:Y:S01]  /*6960*/  VIADD R16, R4, 0xffffffff ;  /* 0xffffffff04107836 */ /* 0x013fe20000000000 */
[----:B------:R-:W-:-:S04]  /*6970*/  MOV R26, R0 ;  /* 0x00000000001a7202 */ /* 0x000fc80000000f00 */
[----:B------:R-:W-:-:S13]  /*6980*/  ISETP.GE.U32.AND P2, PT, R16, 0x7, PT ;  /* 0x000000071000780c */ /* 0x000fda0003f46070 */
[----:B------:R-:W-:Y:S05]  /*6990*/  @!P2 BRA `(.L_x_96) ;  /* 0x0000000000b4a947 */ /* 0x000fea0003800000 */
[----:B------:R-:W0:Y:S01]  /*69a0*/  S2UR UR6, SR_CgaCtaId ;  /* 0x00000000000679c3 */ /* 0x000e220000008800 */
[----:B------:R-:W-:Y:S01]  /*69b0*/  UMOV UR5, 0x400 ;  /* 0x0000040000057882 */ /* 0x000fe20000000000 */
[----:B------:R-:W-:Y:S01]  /*69c0*/  IMAD.MOV.U32 R26, RZ, RZ, R0 ;  /* 0x000000ffff1a7224 */ /* 0x000fe200078e0000 */
[----:B------:R-:W-:Y:S01]  /*69d0*/  LOP3.LUT R23, R4, 0x7ffffff8, RZ, 0xc0, !PT ;  /* 0x7ffffff804177812 */ /* 0x000fe200078ec0ff */
[----:B0-----:R-:W-:-:S03]  /*69e0*/  ULEA UR6, UR6, UR5, 0x18 ;  /* 0x0000000506067291 */ /* 0x001fc6000f8ec0ff */
[----:B------:R-:W-:-:S09]  /*69f0*/  UMOV UR5, URZ ;  /* 0x000000ff00057c82 */ /* 0x000fd20008000000 */
.L_x_97:
[----:B--23--:R-:W-:Y:S01]  /*6a00*/  LEA R18, R26, UR6, 0x2 ;  /* 0x000000061a127c11 */ /* 0x00cfe2000f8e10ff */
[----:B0-----:R-:W0:Y:S01]  /*6a10*/  LDC.64 R16, c[0x0][0x380] ;  /* 0x0000e000ff107b82 */ /* 0x001e220000000a00 */
[----:B------:R-:W-:Y:S01]  /*6a20*/  UIADD3 UR5, UPT, UPT, UR5, 0x8, URZ ;  /* 0x0000000805057890 */ /* 0x000fe2000fffe0ff */
[C---:B------:R-:W-:Y:S02]  /*6a30*/  IMAD R26, R3.reuse, 0x8, R26 ;  /* 0x00000008031a7824 */ /* 0x040fe400078e021a */
[----:B------:R1:W2:Y:S01]  /*6a40*/  LDS R25, [R18] ;  /* 0x0000000012197984 */ /* 0x0002a20000000800 */
[----:B------:R-:W-:Y:S02]  /*6a50*/  IMAD R24, R3, 0x4, R18 ;  /* 0x0000000403187824 */ /* 0x000fe400078e0212 */
[----:B------:R-:W-:Y:S01]  /*6a60*/  ISETP.NE.AND P2, PT, R23, UR5, PT ;  /* 0x0000000517007c0c */ /* 0x000fe2000bf45270 */
[----:B------:R-:W3:Y:S01]  /*6a70*/  LDC R27, c[0x0][0x3c4] ;  /* 0x0000f100ff1b7b82 */ /* 0x000ee20000000800 */
[----:B------:R-:W-:-:S02]  /*6a80*/  IMAD R28, R3, 0x4, R24 ;  /* 0x00000004031c7824 */ /* 0x000fc400078e0218 */
[----:B0-----:R-:W-:-:S04]  /*6a90*/  IMAD.WIDE R16, R22, 0x4, R16 ;  /* 0x0000000416107825 */ /* 0x001fc800078e0210 */
[----:B---3--:R-:W-:-:S04]  /*6aa0*/  IMAD.WIDE R20, R27, 0x4, R16 ;  /* 0x000000041b147825 */ /* 0x008fc800078e0210 */
[C---:B------:R-:W-:Y:S02]  /*6ab0*/  IMAD R22, R27.reuse, 0x8, R22 ;  /* 0x000000081b167824 */ /* 0x040fe400078e0216 */
[C---:B-1----:R-:W-:Y:S01]  /*6ac0*/  IMAD.WIDE R18, R27.reuse, 0x4, R20 ;  /* 0x000000041b127825 */ /* 0x042fe200078e0214 */
[----:B--2---:R0:W-:Y:S04]  /*6ad0*/  STG.E.STRONG.SYS desc[UR10][R16.64], R25 ;  /* 0x0000001910007986 */ /* 0x0041e8000c11590a */
[----:B------:R1:W2:Y:S01]  /*6ae0*/  LDS R29, [R24] ;  /* 0x00000000181d7984 */ /* 0x0002a20000000800 */
[----:B0-----:R-:W-:-:S04]  /*6af0*/  IMAD.WIDE R16, R27, 0x4, R18 ;  /* 0x000000041b107825 */ /* 0x001fc800078e0212 */
[----:B-1----:R-:W-:Y:S01]  /*6b00*/  IMAD.WIDE R24, R27, 0x4, R16 ;  /* 0x000000041b187825 */ /* 0x002fe200078e0210 */
[----:B--2---:R-:W-:Y:S04]  /*6b10*/  STG.E.STRONG.SYS desc[UR10][R20.64], R29 ;  /* 0x0000001d14007986 */ /* 0x004fe8000c11590a */
[----:B------:R0:W1:Y:S02]  /*6b20*/  LDS R29, [R28] ;  /* 0x000000001c1d7984 */ /* 0x0000640000000800 */
[C---:B0-----:R-:W-:Y:S02]  /*6b30*/  IMAD R28, R3.reuse, 0x4, R28 ;  /* 0x00000004031c7824 */ /* 0x041fe400078e021c */
[----:B-1----:R-:W-:Y:S04]  /*6b40*/  STG.E.STRONG.SYS desc[UR10][R18.64], R29 ;  /* 0x0000001d12007986 */ /* 0x002fe8000c11590a */
[----:B------:R0:W1:Y:S02]  /*6b50*/  LDS R21, [R28] ;  /* 0x000000001c157984 */ /* 0x0000640000000800 */
[----:B0-----:R-:W-:-:S05]  /*6b60*/  IMAD R28, R3, 0x4, R28 ;  /* 0x00000004031c7824 */ /* 0x001fca00078e021c */
[----:B------:R-:W-:Y:S01]  /*6b70*/  LEA R29, R3, R28, 0x2 ;  /* 0x0000001c031d7211 */ /* 0x000fe200078e10ff */
[----:B-1----:R0:W-:Y:S04]  /*6b80*/  STG.E.STRONG.SYS desc[UR10][R16.64], R21 ;  /* 0x0000001510007986 */ /* 0x0021e8000c11590a */
[----:B------:R-:W1:Y:S01]  /*6b90*/  LDS R19, [R28] ;  /* 0x000000001c137984 */ /* 0x000e620000000800 */
[----:B0-----:R-:W-:-:S03]  /*6ba0*/  IMAD.WIDE R20, R27, 0x4, R24 ;  /* 0x000000041b147825 */ /* 0x001fc600078e0218 */
[----:B-1----:R-:W-:Y:S04]  /*6bb0*/  STG.E.STRONG.SYS desc[UR10][R24.64], R19 ;  /* 0x0000001318007986 */ /* 0x002fe8000c11590a */
[----:B------:R0:W1:Y:S02]  /*6bc0*/  LDS R28, [R29] ;  /* 0x000000001d1c7984 */ /* 0x0000640000000800 */
[----:B0-----:R-:W-:Y:S02]  /*6bd0*/  IMAD R29, R3, 0x4, R29 ;  /* 0x00000004031d7824 */ /* 0x001fe400078e021d */
[----:B------:R-:W-:-:S04]  /*6be0*/  IMAD.WIDE R18, R27, 0x4, R20 ;  /* 0x000000041b127825 */ /* 0x000fc800078e0214 */
[----:B------:R-:W-:Y:S01]  /*6bf0*/  IMAD R16, R3, 0x4, R29 ;  /* 0x0000000403107824 */ /* 0x000fe200078e021d */
[----:B-1----:R-:W-:Y:S04]  /*6c00*/  STG.E.STRONG.SYS desc[UR10][R20.64], R28 ;  /* 0x0000001c14007986 */ /* 0x002fe8000c11590a */
[----:B------:R-:W0:Y:S04]  /*6c10*/  LDS R25, [R29] ;  /* 0x000000001d197984 */ /* 0x000e280000000800 */
[----:B0-----:R-:W-:Y:S04]  /*6c20*/  STG.E.STRONG.SYS desc[UR10][R18.64], R25 ;  /* 0x0000001912007986 */ /* 0x001fe8000c11590a */
[----:B------:R0:W1:Y:S02]  /*6c30*/  LDS R21, [R16] ;  /* 0x0000000010157984 */ /* 0x0000640000000800 */
[----:B0-----:R-:W-:-:S05]  /*6c40*/  IMAD.WIDE R16, R27, 0x4, R18 ;  /* 0x000000041b107825 */ /* 0x001fca00078e0212 */
[----:B-1----:R0:W-:Y:S01]  /*6c50*/  STG.E.STRONG.SYS desc[UR10][R16.64], R21 ;  /* 0x0000001510007986 */ /* 0x0021e2000c11590a */
[----:B------:R-:W-:Y:S05]  /*6c60*/  @P2 BRA `(.L_x_97) ;  /* 0xfffffffc00642947 */ /* 0x000fea000383ffff */
.L_x_96:
[----:B0-----:R-:W-:-:S04]  /*6c70*/  LOP3.LUT R16, R4, 0x7, RZ, 0xc0, !PT ;  /* 0x0000000704107812 */ /* 0x001fc800078ec0ff */
[----:B------:R-:W-:-:S13]  /*6c80*/  ISETP.NE.AND P2, PT, R16, RZ, PT ;  /* 0x000000ff1000720c */ /* 0x000fda0003f45270 */
[----:B------:R-:W-:Y:S05]  /*6c90*/  @!P2 BRA `(.L_x_95) ;  /* 0x0000000000e0a947 */ /* 0x000fea0003800000 */
[----:B------:R-:W-:Y:S01]  /*6ca0*/  VIADD R16, R16, 0xffffffff ;  /* 0xffffffff10107836 */ /* 0x000fe20000000000 */
[----:B------:R-:W-:-:S04]  /*6cb0*/  ISETP.NE.AND P3, PT, R7, RZ, PT ;  /* 0x000000ff0700720c */ /* 0x000fc80003f65270 */
[----:B------:R-:W-:-:S13]  /*6cc0*/  ISETP.GE.U32.AND P2, PT, R16, 0x3, PT ;  /* 0x000000031000780c */ /* 0x000fda0003f46070 */
[----:B------:R-:W-:Y:S05]  /*6cd0*/  @!P2 BRA `(.L_x_98) ;  /* 0x00000000005ca947 */ /* 0x000fea0003800000 */
[----:B------:R-:W0:Y:S01]  /*6ce0*/  S2UR UR6, SR_CgaCtaId ;  /* 0x00000000000679c3 */ /* 0x000e220000008800 */
[----:B------:R-:W-:-:S07]  /*6cf0*/  UMOV UR5, 0x400 ;  /* 0x0000040000057882 */ /* 0x000fce0000000000 */
[----:B------:R-:W1:Y:S08]  /*6d00*/  LDC.64 R16, c[0x0][0x380] ;  /* 0x0000e000ff107b82 */ /* 0x000e700000000a00 */
[----:B------:R-:W4:Y:S01]  /*6d10*/  LDC R23, c[0x0][0x3c4] ;  /* 0x0000f100ff177b82 */ /* 0x000f220000000800 */
[----:B0-----:R-:W-:-:S06]  /*6d20*/  ULEA UR5, UR6, UR5, 0x18 ;  /* 0x0000000506057291 */ /* 0x001fcc000f8ec0ff */
[----:B--23--:R-:W-:Y:S01]  /*6d30*/  LEA R18, R26, UR5, 0x2 ;  /* 0x000000051a127c11 */ /* 0x00cfe2000f8e10ff */
[C---:B------:R-:W-:Y:S02]  /*6d40*/  IMAD R26, R3.reuse, 0x4, R26 ;  /* 0x00000004031a7824 */ /* 0x040fe400078e021a */
[----:B-1----:R-:W-:Y:S01]  /*6d50*/  IMAD.WIDE R16, R22, 0x4, R16 ;  /* 0x0000000416107825 */ /* 0x002fe200078e0210 */
[C---:B------:R-:W-:Y:S01]  /*6d60*/  LEA R24, R3.reuse, R18, 0x2 ;  /* 0x0000001203187211 */ /* 0x040fe200078e10ff */
[----:B------:R0:W1:Y:S04]  /*6d70*/  LDS R25, [R18] ;  /* 0x0000000012197984 */ /* 0x0000680000000800 */
[----:B------:R-:W-:Y:S02]  /*6d80*/  IMAD R28, R3, 0x4, R24 ;  /* 0x00000004031c7824 */ /* 0x000fe400078e0218 */
[----:B----4-:R-:W-:-:S04]  /*6d90*/  IMAD.WIDE R20, R23, 0x4, R16 ;  /* 0x0000000417147825 */ /* 0x010fc800078e0210 */
[C---:B------:R-:W-:Y:S02]  /*6da0*/  IMAD R22, R23.reuse, 0x4, R22 ;  /* 0x0000000417167824 */ /* 0x040fe400078e0216 */
[C---:B0-----:R-:W-:Y:S01]  /*6db0*/  IMAD.WIDE R18, R23.reuse, 0x4, R20 ;  /* 0x0000000417127825 */ /* 0x041fe200078e0214 */
[----:B-1----:R0:W-:Y:S04]  /*6dc0*/  STG.E.STRONG.SYS desc[UR10][R16.64], R25 ;  /* 0x0000001910007986 */ /* 0x0021e8000c11590a */
        /* <DEDUP_REMOVED lines=8> */
.L_x_98:
[----:B------:R-:W-:Y:S05]  /*6e50*/  @!P3 BRA `(.L_x_95) ;  /* 0x000000000070b947 */ /* 0x000fea0003800000 */
[----:B------:R-:W-:Y:S02]  /*6e60*/  ISETP.NE.AND P2, PT, R7, 0x1, PT ;  /* 0x000000010700780c */ /* 0x000fe40003f45270 */
[----:B0-----:R-:W-:-:S04]  /*6e70*/  LOP3.LUT R16, R4, 0x1, RZ, 0xc0, !PT ;  /* 0x0000000104107812 */ /* 0x001fc800078ec0ff */
        /* <DEDUP_REMOVED lines=12> */
[C---:B--2---:R-:W-:Y:S01]  /*6f40*/  IMAD.WIDE R16, R25.reuse, 0x4, R18 ;  /* 0x0000000419107825 */ /* 0x044fe200078e0212 */
[----:B------:R-:W-:Y:S01]  /*6f50*/  LEA R22, R25, R22, 0x1 ;  /* 0x0000001619167211 */ /* 0x000fe200078e08ff */
[----:B0-----:R-:W-:Y:S04]  /*6f60*/  STG.E.STRONG.SYS desc[UR10][R18.64], R21 ;  /* 0x0000001512007986 */ /* 0x001fe8000c11590a */
[----:B------:R-:W0:Y:S04]  /*6f70*/  LDS R23, [R23] ;  /* 0x0000000017177984 */ /* 0x000e280000000800 */
[----:B0-----:R0:W-:Y:S02]  /*6f80*/  STG.E.STRONG.SYS desc[UR10][R16.64], R23 ;  /* 0x0000001710007986 */ /* 0x0011e4000c11590a */
.L_x_99:
        /* <DEDUP_REMOVED lines=9> */
.L_x_95:
[----:B------:R-:W-:Y:S05]  /*7020*/  BSYNC.RECONVERGENT B0 ;  /* 0x0000000000007941 */ /* 0x000fea0003800200 */
.L_x_94:
[----:B------:R-:W-:Y:S01]  /*7030*/  BAR.SYNC.DEFER_BLOCKING 0x0 ;  /* 0x0000000000007b1d */ /* 0x000fe20000010000 */
[--C-:B------:R-:W-:Y:S02]  /*7040*/  IMAD.IADD R13, R13, 0x1, R12.reuse ;  /* 0x000000010d0d7824 */ /* 0x100fe400078e020c */
[----:B------:R-:W-:-:S03]  /*7050*/  IMAD.IADD R11, R11, 0x1, R12 ;  /* 0x000000010b0b7824 */ /* 0x000fc600078e020c */
[----:B------:R-:W-:Y:S05]  /*7060*/  @P1 BRA `(.L_x_100) ;  /* 0xffffffe000281947 */ /* 0x000fea000383ffff */
.L_x_70:
[----:B------:R-:W-:Y:S01]  /*7070*/  ISETP.NE.AND P0, PT, R0, RZ, PT ;  /* 0x000000ff0000720c */ /* 0x000fe20003f05270 */
[----:B------:R-:W-:-:S12]  /*7080*/  BSSY.RECONVERGENT B0, `(.L_x_101) ;  /* 0x0000005000007945 */ /* 0x000fd80003800200 */
[----:B------:R-:W-:Y:S05]  /*7090*/  @P0 BRA `(.L_x_102) ;  /* 0x00000000000c0947 */ /* 0x000fea0003800000 */
[----:B------:R-:W5:Y:S02]  /*70a0*/  LDG.E.STRONG.SYS R0, desc[UR10][R14.64+0x4] ;  /* 0x0000040a0e007981 */ /* 0x000f64000c1f5900 */
[----:B-----5:R-:W-:-:S05]  /*70b0*/  VIADD R3, R0, 0x1 ;  /* 0x0000000100037836 */ /* 0x020fca0000000000 */
[----:B------:R0:W-:Y:S02]  /*70c0*/  STG.E.STRONG.SYS desc[UR10][R14.64+0x4], R3 ;  /* 0x000004030e007986 */ /* 0x0001e4000c11590a */
.L_x_102:
[----:B------:R-:W-:Y:S05]  /*70d0*/  BSYNC.RECONVERGENT B0 ;  /* 0x0000000000007941 */ /* 0x000fea0003800200 */
.L_x_101:
[----:B------:R-:W-:Y:S06]  /*70e0*/  BAR.SYNC.DEFER_BLOCKING 0x0 ;  /* 0x0000000000007b1d */ /* 0x000fec0000010000 */
[----:B------:R-:W-:Y:S05]  /*70f0*/  EXIT ;  /* 0x000000000000794d */ /* 0x000fea0003800000 */
.L_x_103:
[----:B------:R-:W-:-:S00]  /*7100*/  BRA `(.L_x_103) ;  /* 0xfffffffc00fc7947 */ /* 0x000fc0000383ffff */
[----:B------:R-:W-:-:S00]  /*7110*/  NOP ;  /* 0x0000000000007918 */ /* 0x000fc00000000000 */
        /* <DEDUP_REMOVED lines=14> */
.L_x_104:


//--------------------- .nv.shared._Z3GPUPViPiS1_S0_iiiiiiiiiiiiiiii --------------------------
	.section	.nv.shared._Z3GPUPViPiS1_S0_iiiiiiiiiiiiiiii,"aw",@nobits
	.sectionflags	@""
	.align	4
.nv.shared._Z3GPUPViPiS1_S0_iiiiiiiiiiiiiiii:
	.zero		50176


//--------------------- .nv.shared.reserved.0     --------------------------
	.section	.nv.shared.reserved.0,"aw",@nobits
	.weak		__nv_reservedSMEM_offset_0_alias
	.size		__nv_reservedSMEM_offset_0_alias, 0, 64
	.other		__nv_reservedSMEM_offset_0_alias,@"STO_CUDA_RESERVED_SHARED STV_DEFAULT"
__nv_reservedSMEM_offset_0_alias:
	.zero		0
	.zero		64


//--------------------- .nv.global                --------------------------
	.section	.nv.global,"aw",@nobits
	.align	4
.nv.global:
	.type		row,@object
	.size		row,(.L_0 - row)
row:
	.zero		4
.L_0:


//--------------------- .nv.constant0._Z3GPUPViPiS1_S0_iiiiiiiiiiiiiiii --------------------------
	.section	.nv.constant0._Z3GPUPViPiS1_S0_iiiiiiiiiiiiiiii,"a",@progbits
	.sectionflags	@""
	.align	4
.nv.constant0._Z3GPUPViPiS1_S0_iiiiiiiiiiiiiiii:
	.zero		992


//--------------------- SYMBOLS --------------------------

	.type		.nv.reservedSmem.offset0,@object
	.size		.nv.reservedSmem.offset0,0x4
	.type		.nv.reservedSmem.cap,@object
	.size		.nv.reservedSmem.cap,0x4
